//
// Generated by NVIDIA NVVM Compiler
//
// Compiler Build ID: CL-36424714
// Cuda compilation tools, release 13.0, V13.0.88
// Based on NVVM 20.0.0
//

.version 9.0
.target sm_100
.address_size 64

	// .globl	_Z11hist_by_x_yPKfiiiPi
.global .align 4 .b8 precalc_xorwow_matrix[102400];
.global .align 4 .b8 precalc_xorwow_offset_matrix[102400];
.global .align 4 .b8 mrg32k3aM1[2304];
.global .align 4 .b8 mrg32k3aM2[2304];
.global .align 4 .b8 mrg32k3aM1SubSeq[2016];
.global .align 4 .b8 mrg32k3aM2SubSeq[2016];
.global .align 4 .b8 mrg32k3aM1Seq[2304];
.global .align 4 .b8 mrg32k3aM2Seq[2304];
.const .align 8 .b8 __cr_lgamma_table[72];
.global .align 1 .b8 _ZN34_INTERNAL_e2445eb5_4_k_cu_2b0f8c6e4cuda3std3__45__cpo5beginE[1];
.global .align 1 .b8 _ZN34_INTERNAL_e2445eb5_4_k_cu_2b0f8c6e4cuda3std3__45__cpo3endE[1];
.global .align 1 .b8 _ZN34_INTERNAL_e2445eb5_4_k_cu_2b0f8c6e4cuda3std3__45__cpo6cbeginE[1];
.global .align 1 .b8 _ZN34_INTERNAL_e2445eb5_4_k_cu_2b0f8c6e4cuda3std3__45__cpo4cendE[1];
.global .align 1 .b8 _ZN34_INTERNAL_e2445eb5_4_k_cu_2b0f8c6e4cuda3std3__45__cpo6rbeginE[1];
.global .align 1 .b8 _ZN34_INTERNAL_e2445eb5_4_k_cu_2b0f8c6e4cuda3std3__45__cpo4rendE[1];
.global .align 1 .b8 _ZN34_INTERNAL_e2445eb5_4_k_cu_2b0f8c6e4cuda3std3__45__cpo7crbeginE[1];
.global .align 1 .b8 _ZN34_INTERNAL_e2445eb5_4_k_cu_2b0f8c6e4cuda3std3__45__cpo5crendE[1];
.global .align 1 .b8 _ZN34_INTERNAL_e2445eb5_4_k_cu_2b0f8c6e4cuda3std3__436_GLOBAL__N__e2445eb5_4_k_cu_2b0f8c6e6ignoreE[1];
.global .align 1 .b8 _ZN34_INTERNAL_e2445eb5_4_k_cu_2b0f8c6e4cuda3std3__419piecewise_constructE[1];
.global .align 1 .b8 _ZN34_INTERNAL_e2445eb5_4_k_cu_2b0f8c6e4cuda3std3__48in_placeE[1];
.global .align 1 .b8 _ZN34_INTERNAL_e2445eb5_4_k_cu_2b0f8c6e4cuda3std3__420unreachable_sentinelE[1];
.global .align 1 .b8 _ZN34_INTERNAL_e2445eb5_4_k_cu_2b0f8c6e4cuda3std3__47nulloptE[1];
.global .align 1 .b8 _ZN34_INTERNAL_e2445eb5_4_k_cu_2b0f8c6e4cuda3std3__48unexpectE[1];
.global .align 1 .b8 _ZN34_INTERNAL_e2445eb5_4_k_cu_2b0f8c6e4cuda3std6ranges3__45__cpo4swapE[1];
.global .align 1 .b8 _ZN34_INTERNAL_e2445eb5_4_k_cu_2b0f8c6e4cuda3std6ranges3__45__cpo9iter_moveE[1];
.global .align 1 .b8 _ZN34_INTERNAL_e2445eb5_4_k_cu_2b0f8c6e4cuda3std6ranges3__45__cpo5beginE[1];
.global .align 1 .b8 _ZN34_INTERNAL_e2445eb5_4_k_cu_2b0f8c6e4cuda3std6ranges3__45__cpo3endE[1];
.global .align 1 .b8 _ZN34_INTERNAL_e2445eb5_4_k_cu_2b0f8c6e4cuda3std6ranges3__45__cpo6cbeginE[1];
.global .align 1 .b8 _ZN34_INTERNAL_e2445eb5_4_k_cu_2b0f8c6e4cuda3std6ranges3__45__cpo4cendE[1];
.global .align 1 .b8 _ZN34_INTERNAL_e2445eb5_4_k_cu_2b0f8c6e4cuda3std6ranges3__45__cpo7advanceE[1];
.global .align 1 .b8 _ZN34_INTERNAL_e2445eb5_4_k_cu_2b0f8c6e4cuda3std6ranges3__45__cpo9iter_swapE[1];
.global .align 1 .b8 _ZN34_INTERNAL_e2445eb5_4_k_cu_2b0f8c6e4cuda3std6ranges3__45__cpo4nextE[1];
.global .align 1 .b8 _ZN34_INTERNAL_e2445eb5_4_k_cu_2b0f8c6e4cuda3std6ranges3__45__cpo4prevE[1];
.global .align 1 .b8 _ZN34_INTERNAL_e2445eb5_4_k_cu_2b0f8c6e4cuda3std6ranges3__45__cpo4dataE[1];
.global .align 1 .b8 _ZN34_INTERNAL_e2445eb5_4_k_cu_2b0f8c6e4cuda3std6ranges3__45__cpo5cdataE[1];
.global .align 1 .b8 _ZN34_INTERNAL_e2445eb5_4_k_cu_2b0f8c6e4cuda3std6ranges3__45__cpo4sizeE[1];
.global .align 1 .b8 _ZN34_INTERNAL_e2445eb5_4_k_cu_2b0f8c6e4cuda3std6ranges3__45__cpo5ssizeE[1];
.global .align 1 .b8 _ZN34_INTERNAL_e2445eb5_4_k_cu_2b0f8c6e4cuda3std6ranges3__45__cpo8distanceE[1];
.global .align 1 .b8 _ZN34_INTERNAL_e2445eb5_4_k_cu_2b0f8c6e6thrust24THRUST_300001_SM_1000_NS8cuda_cub3parE[1];
.global .align 1 .b8 _ZN34_INTERNAL_e2445eb5_4_k_cu_2b0f8c6e6thrust24THRUST_300001_SM_1000_NS8cuda_cub10par_nosyncE[1];
.global .align 1 .b8 _ZN34_INTERNAL_e2445eb5_4_k_cu_2b0f8c6e6thrust24THRUST_300001_SM_1000_NS6system6detail10sequential3seqE[1];
.global .align 1 .b8 _ZN34_INTERNAL_e2445eb5_4_k_cu_2b0f8c6e6thrust24THRUST_300001_SM_1000_NS12placeholders2_1E[1];
.global .align 1 .b8 _ZN34_INTERNAL_e2445eb5_4_k_cu_2b0f8c6e6thrust24THRUST_300001_SM_1000_NS12placeholders2_2E[1];
.global .align 1 .b8 _ZN34_INTERNAL_e2445eb5_4_k_cu_2b0f8c6e6thrust24THRUST_300001_SM_1000_NS12placeholders2_3E[1];
.global .align 1 .b8 _ZN34_INTERNAL_e2445eb5_4_k_cu_2b0f8c6e6thrust24THRUST_300001_SM_1000_NS12placeholders2_4E[1];
.global .align 1 .b8 _ZN34_INTERNAL_e2445eb5_4_k_cu_2b0f8c6e6thrust24THRUST_300001_SM_1000_NS12placeholders2_5E[1];
.global .align 1 .b8 _ZN34_INTERNAL_e2445eb5_4_k_cu_2b0f8c6e6thrust24THRUST_300001_SM_1000_NS12placeholders2_6E[1];
.global .align 1 .b8 _ZN34_INTERNAL_e2445eb5_4_k_cu_2b0f8c6e6thrust24THRUST_300001_SM_1000_NS12placeholders2_7E[1];
.global .align 1 .b8 _ZN34_INTERNAL_e2445eb5_4_k_cu_2b0f8c6e6thrust24THRUST_300001_SM_1000_NS12placeholders2_8E[1];
.global .align 1 .b8 _ZN34_INTERNAL_e2445eb5_4_k_cu_2b0f8c6e6thrust24THRUST_300001_SM_1000_NS12placeholders2_9E[1];
.global .align 1 .b8 _ZN34_INTERNAL_e2445eb5_4_k_cu_2b0f8c6e6thrust24THRUST_300001_SM_1000_NS12placeholders3_10E[1];
.global .align 1 .b8 _ZN34_INTERNAL_e2445eb5_4_k_cu_2b0f8c6e6thrust24THRUST_300001_SM_1000_NS3seqE[1];
.extern .shared .align 16 .b8 col_histogram[];
.extern .shared .align 16 .b8 cum_hist[];

.visible .entry _Z11hist_by_x_yPKfiiiPi(
	.param .u64 .ptr .align 1 _Z11hist_by_x_yPKfiiiPi_param_0,
	.param .u32 _Z11hist_by_x_yPKfiiiPi_param_1,
	.param .u32 _Z11hist_by_x_yPKfiiiPi_param_2,
	.param .u32 _Z11hist_by_x_yPKfiiiPi_param_3,
	.param .u64 .ptr .align 1 _Z11hist_by_x_yPKfiiiPi_param_4
)
{
	.reg .pred 	%p<12>;
	.reg .b32 	%r<68>;
	.reg .b32 	%f<4>;
	.reg .b64 	%rd<16>;

	ld.param.u64 	%rd3, [_Z11hist_by_x_yPKfiiiPi_param_0];
	ld.param.u32 	%r18, [_Z11hist_by_x_yPKfiiiPi_param_1];
	ld.param.u32 	%r19, [_Z11hist_by_x_yPKfiiiPi_param_2];
	ld.param.u32 	%r20, [_Z11hist_by_x_yPKfiiiPi_param_3];
	ld.param.u64 	%rd4, [_Z11hist_by_x_yPKfiiiPi_param_4];
	cvta.to.global.u64 	%rd1, %rd4;
	cvta.to.global.u64 	%rd5, %rd3;
	mov.u32 	%r21, %ctaid.x;
	mov.u32 	%r22, %ctaid.y;
	mov.u32 	%r23, %tid.x;
	bar.sync 	0;
	mul.lo.s32 	%r24, %r19, %r23;
	mad.lo.s32 	%r1, %r20, %r21, %r22;
	mad.lo.s32 	%r25, %r24, %r20, %r1;
	mul.wide.s32 	%rd6, %r25, 4;
	add.s64 	%rd7, %rd5, %rd6;
	ld.global.nc.f32 	%f1, [%rd7];
	cvt.rn.f32.s32 	%f2, %r18;
	mul.f32 	%f3, %f1, %f2;
	cvt.rzi.s32.f32 	%r26, %f3;
	shl.b32 	%r27, %r26, 2;
	mov.u32 	%r28, col_histogram;
	add.s32 	%r29, %r28, %r27;
	atom.shared.add.u32 	%r30, [%r29], 1;
	bar.sync 	0;
	setp.ne.s32 	%p1, %r23, 0;
	setp.lt.s32 	%p2, %r18, 1;
	or.pred  	%p3, %p1, %p2;
	@%p3 bra 	$L__BB0_12;
	mul.lo.s32 	%r2, %r1, %r18;
	and.b32  	%r3, %r18, 7;
	setp.lt.u32 	%p4, %r18, 8;
	mov.b32 	%r66, 0;
	@%p4 bra 	$L__BB0_4;
	and.b32  	%r66, %r18, 2147483640;
	neg.s32 	%r64, %r66;
	add.s32 	%r63, %r28, 16;
	add.s64 	%rd2, %rd1, 16;
	mov.u32 	%r62, %r2;
$L__BB0_3:
	.pragma "nounroll";
	mul.wide.s32 	%rd8, %r62, 4;
	add.s64 	%rd9, %rd2, %rd8;
	ld.shared.v4.u32 	{%r34, %r35, %r36, %r37}, [%r63+-16];
	st.global.u32 	[%rd9+-16], %r34;
	st.global.u32 	[%rd9+-12], %r35;
	st.global.u32 	[%rd9+-8], %r36;
	st.global.u32 	[%rd9+-4], %r37;
	ld.shared.v4.u32 	{%r38, %r39, %r40, %r41}, [%r63];
	st.global.u32 	[%rd9], %r38;
	st.global.u32 	[%rd9+4], %r39;
	st.global.u32 	[%rd9+8], %r40;
	st.global.u32 	[%rd9+12], %r41;
	add.s32 	%r64, %r64, 8;
	add.s32 	%r63, %r63, 32;
	add.s32 	%r62, %r62, 8;
	setp.ne.s32 	%p5, %r64, 0;
	@%p5 bra 	$L__BB0_3;
$L__BB0_4:
	setp.eq.s32 	%p6, %r3, 0;
	@%p6 bra 	$L__BB0_12;
	and.b32  	%r13, %r18, 3;
	setp.lt.u32 	%p7, %r3, 4;
	@%p7 bra 	$L__BB0_7;
	shl.b32 	%r42, %r66, 2;
	add.s32 	%r44, %r28, %r42;
	ld.shared.u32 	%r45, [%r44];
	add.s32 	%r46, %r66, %r2;
	mul.wide.s32 	%rd10, %r46, 4;
	add.s64 	%rd11, %rd1, %rd10;
	st.global.u32 	[%rd11], %r45;
	ld.shared.u32 	%r47, [%r44+4];
	st.global.u32 	[%rd11+4], %r47;
	ld.shared.u32 	%r48, [%r44+8];
	st.global.u32 	[%rd11+8], %r48;
	ld.shared.u32 	%r49, [%r44+12];
	st.global.u32 	[%rd11+12], %r49;
	add.s32 	%r66, %r66, 4;
$L__BB0_7:
	setp.eq.s32 	%p8, %r13, 0;
	@%p8 bra 	$L__BB0_12;
	setp.eq.s32 	%p9, %r13, 1;
	@%p9 bra 	$L__BB0_10;
	shl.b32 	%r50, %r66, 2;
	add.s32 	%r52, %r28, %r50;
	ld.shared.u32 	%r53, [%r52];
	add.s32 	%r54, %r66, %r2;
	mul.wide.s32 	%rd12, %r54, 4;
	add.s64 	%rd13, %rd1, %rd12;
	st.global.u32 	[%rd13], %r53;
	ld.shared.u32 	%r55, [%r52+4];
	st.global.u32 	[%rd13+4], %r55;
	add.s32 	%r66, %r66, 2;
$L__BB0_10:
	and.b32  	%r56, %r18, 1;
	setp.eq.b32 	%p10, %r56, 1;
	not.pred 	%p11, %p10;
	@%p11 bra 	$L__BB0_12;
	shl.b32 	%r57, %r66, 2;
	add.s32 	%r59, %r28, %r57;
	ld.shared.u32 	%r60, [%r59];
	add.s32 	%r61, %r66, %r2;
	mul.wide.s32 	%rd14, %r61, 4;
	add.s64 	%rd15, %rd1, %rd14;
	st.global.u32 	[%rd15], %r60;
$L__BB0_12:
	ret;

}
	// .globl	_Z3cdfPKiiiiiPf
.visible .entry _Z3cdfPKiiiiiPf(
	.param .u64 .ptr .align 1 _Z3cdfPKiiiiiPf_param_0,
	.param .u32 _Z3cdfPKiiiiiPf_param_1,
	.param .u32 _Z3cdfPKiiiiiPf_param_2,
	.param .u32 _Z3cdfPKiiiiiPf_param_3,
	.param .u32 _Z3cdfPKiiiiiPf_param_4,
	.param .u64 .ptr .align 1 _Z3cdfPKiiiiiPf_param_5
)
{
	.reg .pred 	%p<9>;
	.reg .b32 	%r<132>;
	.reg .b32 	%f<4>;
	.reg .b64 	%rd<9>;

	ld.param.u64 	%rd2, [_Z3cdfPKiiiiiPf_param_0];
	ld.param.u32 	%r39, [_Z3cdfPKiiiiiPf_param_2];
	ld.param.u32 	%r40, [_Z3cdfPKiiiiiPf_param_3];
	ld.param.u32 	%r36, [_Z3cdfPKiiiiiPf_param_4];
	ld.param.u64 	%rd1, [_Z3cdfPKiiiiiPf_param_5];
	cvta.to.global.u64 	%rd3, %rd2;
	mov.u32 	%r41, %ctaid.x;
	mov.u32 	%r42, %ctaid.y;
	mov.u32 	%r43, %tid.x;
	mad.lo.s32 	%r44, %r39, %r41, %r42;
	mad.lo.s32 	%r1, %r44, %r40, %r43;
	mul.wide.s32 	%rd4, %r1, 4;
	add.s64 	%rd5, %rd3, %rd4;
	ld.global.nc.u32 	%r45, [%rd5];
	shl.b32 	%r46, %r43, 2;
	mov.u32 	%r47, cum_hist;
	add.s32 	%r48, %r47, %r46;
	st.shared.u32 	[%r48], %r45;
	bar.sync 	0;
	add.s32 	%r2, %r43, 1;
	and.b32  	%r3, %r2, 15;
	setp.lt.u32 	%p1, %r43, 15;
	mov.b32 	%r123, 0;
	mov.u32 	%r131, %r123;
	@%p1 bra 	$L__BB1_3;
	and.b32  	%r123, %r2, 2032;
	add.s32 	%r116, %r47, 32;
	neg.s32 	%r117, %r123;
	mov.b32 	%r131, 0;
$L__BB1_2:
	.pragma "nounroll";
	ld.shared.v4.u32 	{%r52, %r53, %r54, %r55}, [%r116+-32];
	add.s32 	%r56, %r52, %r131;
	add.s32 	%r57, %r53, %r56;
	add.s32 	%r58, %r54, %r57;
	add.s32 	%r59, %r55, %r58;
	ld.shared.v4.u32 	{%r60, %r61, %r62, %r63}, [%r116+-16];
	add.s32 	%r64, %r60, %r59;
	add.s32 	%r65, %r61, %r64;
	add.s32 	%r66, %r62, %r65;
	add.s32 	%r67, %r63, %r66;
	ld.shared.v4.u32 	{%r68, %r69, %r70, %r71}, [%r116];
	add.s32 	%r72, %r68, %r67;
	add.s32 	%r73, %r69, %r72;
	add.s32 	%r74, %r70, %r73;
	add.s32 	%r75, %r71, %r74;
	ld.shared.v4.u32 	{%r76, %r77, %r78, %r79}, [%r116+16];
	add.s32 	%r80, %r76, %r75;
	add.s32 	%r81, %r77, %r80;
	add.s32 	%r82, %r78, %r81;
	add.s32 	%r131, %r79, %r82;
	add.s32 	%r117, %r117, 16;
	add.s32 	%r116, %r116, 64;
	setp.ne.s32 	%p2, %r117, 0;
	@%p2 bra 	$L__BB1_2;
$L__BB1_3:
	setp.eq.s32 	%p3, %r3, 0;
	@%p3 bra 	$L__BB1_12;
	and.b32  	%r15, %r2, 7;
	setp.lt.u32 	%p4, %r3, 8;
	@%p4 bra 	$L__BB1_6;
	shl.b32 	%r84, %r123, 2;
	add.s32 	%r86, %r47, %r84;
	ld.shared.u32 	%r87, [%r86];
	add.s32 	%r88, %r87, %r131;
	ld.shared.u32 	%r89, [%r86+4];
	add.s32 	%r90, %r89, %r88;
	ld.shared.u32 	%r91, [%r86+8];
	add.s32 	%r92, %r91, %r90;
	ld.shared.u32 	%r93, [%r86+12];
	add.s32 	%r94, %r93, %r92;
	ld.shared.u32 	%r95, [%r86+16];
	add.s32 	%r96, %r95, %r94;
	ld.shared.u32 	%r97, [%r86+20];
	add.s32 	%r98, %r97, %r96;
	ld.shared.u32 	%r99, [%r86+24];
	add.s32 	%r100, %r99, %r98;
	ld.shared.u32 	%r101, [%r86+28];
	add.s32 	%r131, %r101, %r100;
	add.s32 	%r123, %r123, 8;
$L__BB1_6:
	setp.eq.s32 	%p5, %r15, 0;
	@%p5 bra 	$L__BB1_12;
	and.b32  	%r21, %r2, 3;
	setp.lt.u32 	%p6, %r15, 4;
	@%p6 bra 	$L__BB1_9;
	shl.b32 	%r103, %r123, 2;
	add.s32 	%r105, %r47, %r103;
	ld.shared.u32 	%r106, [%r105];
	add.s32 	%r107, %r106, %r131;
	ld.shared.u32 	%r108, [%r105+4];
	add.s32 	%r109, %r108, %r107;
	ld.shared.u32 	%r110, [%r105+8];
	add.s32 	%r111, %r110, %r109;
	ld.shared.u32 	%r112, [%r105+12];
	add.s32 	%r131, %r112, %r111;
	add.s32 	%r123, %r123, 4;
$L__BB1_9:
	setp.eq.s32 	%p7, %r21, 0;
	@%p7 bra 	$L__BB1_12;
	shl.b32 	%r113, %r123, 2;
	add.s32 	%r129, %r47, %r113;
	neg.s32 	%r128, %r21;
$L__BB1_11:
	.pragma "nounroll";
	ld.shared.u32 	%r115, [%r129];
	add.s32 	%r131, %r115, %r131;
	add.s32 	%r129, %r129, 4;
	add.s32 	%r128, %r128, 1;
	setp.ne.s32 	%p8, %r128, 0;
	@%p8 bra 	$L__BB1_11;
$L__BB1_12:
	cvta.to.global.u64 	%rd6, %rd1;
	bar.sync 	0;
	cvt.rn.f32.s32 	%f1, %r131;
	cvt.rn.f32.s32 	%f2, %r36;
	div.rn.f32 	%f3, %f1, %f2;
	add.s64 	%rd8, %rd6, %rd4;
	st.global.f32 	[%rd8], %f3;
	ret;

}
	// .globl	_Z11interpolatePKfS0_Pfi
.visible .entry _Z11interpolatePKfS0_Pfi(
	.param .u64 .ptr .align 1 _Z11interpolatePKfS0_Pfi_param_0,
	.param .u64 .ptr .align 1 _Z11interpolatePKfS0_Pfi_param_1,
	.param .u64 .ptr .align 1 _Z11interpolatePKfS0_Pfi_param_2,
	.param .u32 _Z11interpolatePKfS0_Pfi_param_3
)
{
	.reg .pred 	%p<6>;
	.reg .b32 	%r<20>;
	.reg .b32 	%f<19>;
	.reg .b64 	%rd<15>;

	ld.param.u64 	%rd4, [_Z11interpolatePKfS0_Pfi_param_0];
	ld.param.u64 	%rd5, [_Z11interpolatePKfS0_Pfi_param_1];
	ld.param.u64 	%rd3, [_Z11interpolatePKfS0_Pfi_param_2];
	ld.param.u32 	%r9, [_Z11interpolatePKfS0_Pfi_param_3];
	cvta.to.global.u64 	%rd1, %rd5;
	cvta.to.global.u64 	%rd6, %rd4;
	mov.u32 	%r10, %ctaid.x;
	mov.u32 	%r11, %ctaid.y;
	mov.u32 	%r1, %tid.x;
	mov.u32 	%r2, %nctaid.y;
	mad.lo.s32 	%r3, %r10, %r2, %r11;
	mul.lo.s32 	%r4, %r9, %r3;
	mul.wide.u32 	%rd7, %r1, 4;
	add.s64 	%rd8, %rd6, %rd7;
	ld.global.nc.f32 	%f1, [%rd8];
	add.s32 	%r5, %r9, -1;
	setp.lt.s32 	%p1, %r9, 1;
	mov.u32 	%r19, %r5;
	@%p1 bra 	$L__BB2_4;
	mov.b32 	%r18, 0;
$L__BB2_2:
	add.s32 	%r13, %r18, %r4;
	mul.wide.s32 	%rd9, %r13, 4;
	add.s64 	%rd10, %rd1, %rd9;
	ld.global.nc.f32 	%f7, [%rd10];
	setp.ge.f32 	%p2, %f7, %f1;
	mov.u32 	%r19, %r18;
	@%p2 bra 	$L__BB2_4;
	add.s32 	%r18, %r18, 1;
	setp.ne.s32 	%p3, %r18, %r9;
	mov.u32 	%r19, %r5;
	@%p3 bra 	$L__BB2_2;
$L__BB2_4:
	add.s32 	%r14, %r19, %r4;
	mul.wide.s32 	%rd11, %r14, 4;
	add.s64 	%rd2, %rd1, %rd11;
	ld.global.nc.f32 	%f17, [%rd2];
	setp.lt.s32 	%p4, %r19, 1;
	mov.f32 	%f18, 0f00000000;
	@%p4 bra 	$L__BB2_6;
	ld.global.nc.f32 	%f18, [%rd2+-4];
	sub.f32 	%f17, %f17, %f18;
$L__BB2_6:
	cvta.to.global.u64 	%rd12, %rd3;
	mov.u32 	%r15, %nctaid.x;
	sub.f32 	%f9, %f1, %f18;
	setp.gt.f32 	%p5, %f17, 0f358637BD;
	div.rn.f32 	%f10, %f9, %f17;
	selp.f32 	%f11, %f10, 0f3F800000, %p5;
	cvt.rn.f32.s32 	%f12, %r19;
	add.f32 	%f13, %f11, %f12;
	cvt.rn.f32.s32 	%f14, %r9;
	rcp.rn.f32 	%f15, %f14;
	mul.f32 	%f16, %f15, %f13;
	mul.lo.s32 	%r16, %r1, %r15;
	mad.lo.s32 	%r17, %r16, %r2, %r3;
	mul.wide.u32 	%rd13, %r17, 4;
	add.s64 	%rd14, %rd12, %rd13;
	st.global.f32 	[%rd14], %f16;
	ret;

}
	// .globl	_ZN3cub18CUB_300001_SM_10006detail11EmptyKernelIvEEvv
.visible .entry _ZN3cub18CUB_300001_SM_10006detail11EmptyKernelIvEEvv()
{


	ret;

}


// ===== COMPILED SASS (sm_100) =====

	.target	sm_100

	.elftype	@"ET_EXEC"


//--------------------- .note.nv.tkinfo           --------------------------
	.section	.note.nv.tkinfo,"",@"SHT_NOTE"
	.sectionflags	@"SHF_NOTE_NV_TKINFO"
	.tkinfo
        /*0018*/ 	.word	0x00000002
        /*0030*/ 	.string	""
        /*0030*/ 	.string	"ptxas"
        /*0030*/ 	.string	"Cuda compilation tools, release 13.0, V13.0.88"
        /*0030*/ 	.string	"Build cuda_13.0.r13.0/compiler.36424714_0"
        /*0030*/ 	.string	"-arch sm_100 -m 64 "



//--------------------- .note.nv.cuinfo           --------------------------
	.section	.note.nv.cuinfo,"",@"SHT_NOTE"
	.sectionflags	@"SHF_NOTE_NV_CUINFO"
        /*0018*/ 	.short	0x0002
        /*001a*/ 	.short	0x0064
        /*001c*/ 	.short	0x0082
	.zero		2


//--------------------- .nv.info                  --------------------------
	.section	.nv.info,"",@"SHT_CUDA_INFO"
	.align	4


	//----- nvinfo : EIATTR_REGCOUNT
	.align		4
        /*0000*/ 	.byte	0x04, 0x2f
        /*0002*/ 	.short	(.L_53 - .L_52)
	.align		4
.L_52:
        /*0004*/ 	.word	index@(_Z11hist_by_x_yPKfiiiPi)
        /*0008*/ 	.word	0x00000013


	//----- nvinfo : EIATTR_FRAME_SIZE
	.align		4
.L_53:
        /*000c*/ 	.byte	0x04, 0x11
        /*000e*/ 	.short	(.L_55 - .L_54)
	.align		4
.L_54:
        /*0010*/ 	.word	index@(_Z11hist_by_x_yPKfiiiPi)
        /*0014*/ 	.word	0x00000000


	//----- nvinfo : EIATTR_REGCOUNT
	.align		4
.L_55:
        /*0018*/ 	.byte	0x04, 0x2f
        /*001a*/ 	.short	(.L_57 - .L_56)
	.align		4
.L_56:
        /*001c*/ 	.word	index@(_Z3cdfPKiiiiiPf)
        /*0020*/ 	.word	0x0000001a


	//----- nvinfo : EIATTR_FRAME_SIZE
	.align		4
.L_57:
        /*0024*/ 	.byte	0x04, 0x11
        /*0026*/ 	.short	(.L_59 - .L_58)
	.align		4
.L_58:
        /*0028*/ 	.word	index@($__internal_2_$__cuda_sm3x_div_rn_noftz_f32_slowpath)
        /*002c*/ 	.word	0x00000000


	//----- nvinfo : EIATTR_FRAME_SIZE
	.align		4
.L_59:
        /*0030*/ 	.byte	0x04, 0x11
        /*0032*/ 	.short	(.L_61 - .L_60)
	.align		4
.L_60:
        /*0034*/ 	.word	index@(_Z3cdfPKiiiiiPf)
        /*0038*/ 	.word	0x00000000


	//----- nvinfo : EIATTR_REGCOUNT
	.align		4
.L_61:
        /*003c*/ 	.byte	0x04, 0x2f
        /*003e*/ 	.short	(.L_63 - .L_62)
	.align		4
.L_62:
        /*0040*/ 	.word	index@(_Z11interpolatePKfS0_Pfi)
        /*0044*/ 	.word	0x00000012


	//----- nvinfo : EIATTR_FRAME_SIZE
	.align		4
.L_63:
        /*0048*/ 	.byte	0x04, 0x11
        /*004a*/ 	.short	(.L_65 - .L_64)
	.align		4
.L_64:
        /*004c*/ 	.word	index@($__internal_1_$__cuda_sm3x_div_rn_noftz_f32_slowpath)
        /*0050*/ 	.word	0x00000000


	//----- nvinfo : EIATTR_FRAME_SIZE
	.align		4
.L_65:
        /*0054*/ 	.byte	0x04, 0x11
        /*0056*/ 	.short	(.L_67 - .L_66)
	.align		4
.L_66:
        /*0058*/ 	.word	index@($__internal_0_$__cuda_sm20_rcp_rn_f32_slowpath)
        /*005c*/ 	.word	0x00000000


	//----- nvinfo : EIATTR_FRAME_SIZE
	.align		4
.L_67:
        /*0060*/ 	.byte	0x04, 0x11
        /*0062*/ 	.short	(.L_69 - .L_68)
	.align		4
.L_68:
        /*0064*/ 	.word	index@(_Z11interpolatePKfS0_Pfi)
        /*0068*/ 	.word	0x00000000


	//----- nvinfo : EIATTR_REGCOUNT
	.align		4
.L_69:
        /*006c*/ 	.byte	0x04, 0x2f
        /*006e*/ 	.short	(.L_71 - .L_70)
	.align		4
.L_70:
        /*0070*/ 	.word	index@(_ZN3cub18CUB_300001_SM_10006detail11EmptyKernelIvEEvv)
        /*0074*/ 	.word	0x00000004


	//----- nvinfo : EIATTR_FRAME_SIZE
	.align		4
.L_71:
        /*0078*/ 	.byte	0x04, 0x11
        /*007a*/ 	.short	(.L_73 - .L_72)
	.align		4
.L_72:
        /*007c*/ 	.word	index@(_ZN3cub18CUB_300001_SM_10006detail11EmptyKernelIvEEvv)
        /*0080*/ 	.word	0x00000000


	//----- nvinfo : EIATTR_MIN_STACK_SIZE
	.align		4
.L_73:
        /*0084*/ 	.byte	0x04, 0x12
        /*0086*/ 	.short	(.L_75 - .L_74)
	.align		4
.L_74:
        /*0088*/ 	.word	index@(_ZN3cub18CUB_300001_SM_10006detail11EmptyKernelIvEEvv)
        /*008c*/ 	.word	0x00000000


	//----- nvinfo : EIATTR_MIN_STACK_SIZE
	.align		4
.L_75:
        /*0090*/ 	.byte	0x04, 0x12
        /*0092*/ 	.short	(.L_77 - .L_76)
	.align		4
.L_76:
        /*0094*/ 	.word	index@(_Z11interpolatePKfS0_Pfi)
        /*0098*/ 	.word	0x00000000


	//----- nvinfo : EIATTR_MIN_STACK_SIZE
	.align		4
.L_77:
        /*009c*/ 	.byte	0x04, 0x12
        /*009e*/ 	.short	(.L_79 - .L_78)
	.align		4
.L_78:
        /*00a0*/ 	.word	index@(_Z3cdfPKiiiiiPf)
        /*00a4*/ 	.word	0x00000000


	//----- nvinfo : EIATTR_MIN_STACK_SIZE
	.align		4
.L_79:
        /*00a8*/ 	.byte	0x04, 0x12
        /*00aa*/ 	.short	(.L_81 - .L_80)
	.align		4
.L_80:
        /*00ac*/ 	.word	index@(_Z11hist_by_x_yPKfiiiPi)
        /*00b0*/ 	.word	0x00000000
.L_81:


//--------------------- .nv.compat                --------------------------
	.section	.nv.compat,"",@"SHT_CUDA_COMPAT_INFO"
	.align	4
        /*0000*/ 	.byte	0x02, 0x09, 0x00, 0x00, 0x02, 0x02, 0x01, 0x00, 0x02, 0x05, 0x05, 0x00, 0x03, 0x07, 0x01, 0x01
        /*0010*/ 	.byte	0x02, 0x03, 0x00, 0x00, 0x02, 0x06, 0x01, 0x00, 0x04, 0x0b, 0x08, 0x00, 0x01, 0x00, 0x00, 0x00
        /*0020*/ 	.byte	0x00, 0x00, 0x00, 0x00


//--------------------- .nv.info._ZN3cub18CUB_300001_SM_10006detail11EmptyKernelIvEEvv --------------------------
	.section	.nv.info._ZN3cub18CUB_300001_SM_10006detail11EmptyKernelIvEEvv,"",@"SHT_CUDA_INFO"
	.sectionflags	@""
	.align	4


	//----- nvinfo : EIATTR_CUDA_API_VERSION
	.align		4
        /*0000*/ 	.byte	0x04, 0x37
        /*0002*/ 	.short	(.L_83 - .L_82)
.L_82:
        /*0004*/ 	.word	0x00000082


	//----- nvinfo : EIATTR_SPARSE_MMA_MASK
	.align		4
.L_83:
        /*0008*/ 	.byte	0x03, 0x50
        /*000a*/ 	.short	0x0000


	//----- nvinfo : EIATTR_MAXREG_COUNT
	.align		4
        /*000c*/ 	.byte	0x03, 0x1b
        /*000e*/ 	.short	0x00ff


	//----- nvinfo : EIATTR_MERCURY_ISA_VERSION
	.align		4
        /*0010*/ 	.byte	0x03, 0x5f
        /*0012*/ 	.short	0x0101


	//----- nvinfo : EIATTR_VRC_CTA_INIT_COUNT
	.align		4
        /*0014*/ 	.byte	0x02, 0x4a
	.zero		1
	.zero		1


	//----- nvinfo : EIATTR_EXIT_INSTR_OFFSETS
	.align		4
        /*0018*/ 	.byte	0x04, 0x1c
        /*001a*/ 	.short	(.L_85 - .L_84)


	//   ....[0]....
.L_84:
        /*001c*/ 	.word	0x00000010


	//----- nvinfo : EIATTR_SW_WAR
	.align		4
.L_85:
        /*0020*/ 	.byte	0x04, 0x36
        /*0022*/ 	.short	(.L_87 - .L_86)
.L_86:
        /*0024*/ 	.word	0x00000008
.L_87:


//--------------------- .nv.info._Z11interpolatePKfS0_Pfi --------------------------
	.section	.nv.info._Z11interpolatePKfS0_Pfi,"",@"SHT_CUDA_INFO"
	.sectionflags	@""
	.align	4


	//----- nvinfo : EIATTR_CUDA_API_VERSION
	.align		4
        /*0000*/ 	.byte	0x04, 0x37
        /*0002*/ 	.short	(.L_89 - .L_88)
.L_88:
        /*0004*/ 	.word	0x00000082


	//----- nvinfo : EIATTR_KPARAM_INFO
	.align		4
.L_89:
        /*0008*/ 	.byte	0x04, 0x17
        /*000a*/ 	.short	(.L_91 - .L_90)
.L_90:
        /*000c*/ 	.word	0x00000000
        /*0010*/ 	.short	0x0003
        /*0012*/ 	.short	0x0018
        /*0014*/ 	.byte	0x00, 0xf0, 0x11, 0x00


	//----- nvinfo : EIATTR_KPARAM_INFO
	.align		4
.L_91:
        /*0018*/ 	.byte	0x04, 0x17
        /*001a*/ 	.short	(.L_93 - .L_92)
.L_92:
        /*001c*/ 	.word	0x00000000
        /*0020*/ 	.short	0x0002
        /*0022*/ 	.short	0x0010
        /*0024*/ 	.byte	0x00, 0xf5, 0x21, 0x00


	//----- nvinfo : EIATTR_KPARAM_INFO
	.align		4
.L_93:
        /*0028*/ 	.byte	0x04, 0x17
        /*002a*/ 	.short	(.L_95 - .L_94)
.L_94:
        /*002c*/ 	.word	0x00000000
        /*0030*/ 	.short	0x0001
        /*0032*/ 	.short	0x0008
        /*0034*/ 	.byte	0x00, 0xf5, 0x21, 0x00


	//----- nvinfo : EIATTR_KPARAM_INFO
	.align		4
.L_95:
        /*0038*/ 	.byte	0x04, 0x17
        /*003a*/ 	.short	(.L_97 - .L_96)
.L_96:
        /*003c*/ 	.word	0x00000000
        /*0040*/ 	.short	0x0000
        /*0042*/ 	.short	0x0000
        /*0044*/ 	.byte	0x00, 0xf5, 0x21, 0x00


	//----- nvinfo : EIATTR_SPARSE_MMA_MASK
	.align		4
.L_97:
        /*0048*/ 	.byte	0x03, 0x50
        /*004a*/ 	.short	0x0000


	//----- nvinfo : EIATTR_MAXREG_COUNT
	.align		4
        /*004c*/ 	.byte	0x03, 0x1b
        /*004e*/ 	.short	0x00ff


	//----- nvinfo : EIATTR_MERCURY_ISA_VERSION
	.align		4
        /*0050*/ 	.byte	0x03, 0x5f
        /*0052*/ 	.short	0x0101


	//----- nvinfo : EIATTR_VRC_CTA_INIT_COUNT
	.align		4
        /*0054*/ 	.byte	0x02, 0x4a
	.zero		1
	.zero		1


	//----- nvinfo : EIATTR_EXIT_INSTR_OFFSETS
	.align		4
        /*0058*/ 	.byte	0x04, 0x1c
        /*005a*/ 	.short	(.L_99 - .L_98)


	//   ....[0]....
.L_98:
        /*005c*/ 	.word	0x000004d0


	//----- nvinfo : EIATTR_CRS_STACK_SIZE
	.align		4
.L_99:
        /*0060*/ 	.byte	0x04, 0x1e
        /*0062*/ 	.short	(.L_101 - .L_100)
.L_100:
        /*0064*/ 	.word	0x00000000


	//----- nvinfo : EIATTR_CBANK_PARAM_SIZE
	.align		4
.L_101:
        /*0068*/ 	.byte	0x03, 0x19
        /*006a*/ 	.short	0x001c


	//----- nvinfo : EIATTR_PARAM_CBANK
	.align		4
        /*006c*/ 	.byte	0x04, 0x0a
        /*006e*/ 	.short	(.L_103 - .L_102)
	.align		4
.L_102:
        /*0070*/ 	.word	index@(.nv.constant0._Z11interpolatePKfS0_Pfi)
        /*0074*/ 	.short	0x0380
        /*0076*/ 	.short	0x001c


	//----- nvinfo : EIATTR_SW_WAR
	.align		4
.L_103:
        /*0078*/ 	.byte	0x04, 0x36
        /*007a*/ 	.short	(.L_105 - .L_104)
.L_104:
        /*007c*/ 	.word	0x00000008
.L_105:


//--------------------- .nv.info._Z3cdfPKiiiiiPf  --------------------------
	.section	.nv.info._Z3cdfPKiiiiiPf,"",@"SHT_CUDA_INFO"
	.sectionflags	@""
	.align	4


	//----- nvinfo : EIATTR_CUDA_API_VERSION
	.align		4
        /*0000*/ 	.byte	0x04, 0x37
        /*0002*/ 	.short	(.L_107 - .L_106)
.L_106:
        /*0004*/ 	.word	0x00000082


	//----- nvinfo : EIATTR_KPARAM_INFO
	.align		4
.L_107:
        /*0008*/ 	.byte	0x04, 0x17
        /*000a*/ 	.short	(.L_109 - .L_108)
.L_108:
        /*000c*/ 	.word	0x00000000
        /*0010*/ 	.short	0x0005
        /*0012*/ 	.short	0x0018
        /*0014*/ 	.byte	0x00, 0xf5, 0x21, 0x00


	//----- nvinfo : EIATTR_KPARAM_INFO
	.align		4
.L_109:
        /*0018*/ 	.byte	0x04, 0x17
        /*001a*/ 	.short	(.L_111 - .L_110)
.L_110:
        /*001c*/ 	.word	0x00000000
        /*0020*/ 	.short	0x0004
        /*0022*/ 	.short	0x0014
        /*0024*/ 	.byte	0x00, 0xf0, 0x11, 0x00


	//----- nvinfo : EIATTR_KPARAM_INFO
	.align		4
.L_111:
        /*0028*/ 	.byte	0x04, 0x17
        /*002a*/ 	.short	(.L_113 - .L_112)
.L_112:
        /*002c*/ 	.word	0x00000000
        /*0030*/ 	.short	0x0003
        /*0032*/ 	.short	0x0010
        /*0034*/ 	.byte	0x00, 0xf0, 0x11, 0x00


	//----- nvinfo : EIATTR_KPARAM_INFO
	.align		4
.L_113:
        /*0038*/ 	.byte	0x04, 0x17
        /*003a*/ 	.short	(.L_115 - .L_114)
.L_114:
        /*003c*/ 	.word	0x00000000
        /*0040*/ 	.short	0x0002
        /*0042*/ 	.short	0x000c
        /*0044*/ 	.byte	0x00, 0xf0, 0x11, 0x00


	//----- nvinfo : EIATTR_KPARAM_INFO
	.align		4
.L_115:
        /*0048*/ 	.byte	0x04, 0x17
        /*004a*/ 	.short	(.L_117 - .L_116)
.L_116:
        /*004c*/ 	.word	0x00000000
        /*0050*/ 	.short	0x0001
        /*0052*/ 	.short	0x0008
        /*0054*/ 	.byte	0x00, 0xf0, 0x11, 0x00


	//----- nvinfo : EIATTR_KPARAM_INFO
	.align		4
.L_117:
        /*0058*/ 	.byte	0x04, 0x17
        /*005a*/ 	.short	(.L_119 - .L_118)
.L_118:
        /*005c*/ 	.word	0x00000000
        /*0060*/ 	.short	0x0000
        /*0062*/ 	.short	0x0000
        /*0064*/ 	.byte	0x00, 0xf5, 0x21, 0x00


	//----- nvinfo : EIATTR_SPARSE_MMA_MASK
	.align		4
.L_119:
        /*0068*/ 	.byte	0x03, 0x50
        /*006a*/ 	.short	0x0000


	//----- nvinfo : EIATTR_MAXREG_COUNT
	.align		4
        /*006c*/ 	.byte	0x03, 0x1b
        /*006e*/ 	.short	0x00ff


	//----- nvinfo : EIATTR_NUM_BARRIERS
	.align		4
        /*0070*/ 	.byte	0x02, 0x4c
        /*0072*/ 	.byte	0x01
	.zero		1


	//----- nvinfo : EIATTR_MERCURY_ISA_VERSION
	.align		4
        /*0074*/ 	.byte	0x03, 0x5f
        /*0076*/ 	.short	0x0101


	//----- nvinfo : EIATTR_VRC_CTA_INIT_COUNT
	.align		4
        /*0078*/ 	.byte	0x02, 0x4a
	.zero		1
	.zero		1


	//----- nvinfo : EIATTR_EXIT_INSTR_OFFSETS
	.align		4
        /*007c*/ 	.byte	0x04, 0x1c
        /*007e*/ 	.short	(.L_121 - .L_120)


	//   ....[0]....
.L_120:
        /*0080*/ 	.word	0x00000640


	//----- nvinfo : EIATTR_CRS_STACK_SIZE
	.align		4
.L_121:
        /*0084*/ 	.byte	0x04, 0x1e
        /*0086*/ 	.short	(.L_123 - .L_122)
.L_122:
        /*0088*/ 	.word	0x00000000


	//----- nvinfo : EIATTR_CBANK_PARAM_SIZE
	.align		4
.L_123:
        /*008c*/ 	.byte	0x03, 0x19
        /*008e*/ 	.short	0x0020


	//----- nvinfo : EIATTR_PARAM_CBANK
	.align		4
        /*0090*/ 	.byte	0x04, 0x0a
        /*0092*/ 	.short	(.L_125 - .L_124)
	.align		4
.L_124:
        /*0094*/ 	.word	index@(.nv.constant0._Z3cdfPKiiiiiPf)
        /*0098*/ 	.short	0x0380
        /*009a*/ 	.short	0x0020


	//----- nvinfo : EIATTR_SW_WAR
	.align		4
.L_125:
        /*009c*/ 	.byte	0x04, 0x36
        /*009e*/ 	.short	(.L_127 - .L_126)
.L_126:
        /*00a0*/ 	.word	0x00000008
.L_127:


//--------------------- .nv.info._Z11hist_by_x_yPKfiiiPi --------------------------
	.section	.nv.info._Z11hist_by_x_yPKfiiiPi,"",@"SHT_CUDA_INFO"
	.sectionflags	@""
	.align	4


	//----- nvinfo : EIATTR_CUDA_API_VERSION
	.align		4
        /*0000*/ 	.byte	0x04, 0x37
        /*0002*/ 	.short	(.L_129 - .L_128)
.L_128:
        /*0004*/ 	.word	0x00000082


	//----- nvinfo : EIATTR_KPARAM_INFO
	.align		4
.L_129:
        /*0008*/ 	.byte	0x04, 0x17
        /*000a*/ 	.short	(.L_131 - .L_130)
.L_130:
        /*000c*/ 	.word	0x00000000
        /*0010*/ 	.short	0x0004
        /*0012*/ 	.short	0x0018
        /*0014*/ 	.byte	0x00, 0xf5, 0x21, 0x00


	//----- nvinfo : EIATTR_KPARAM_INFO
	.align		4
.L_131:
        /*0018*/ 	.byte	0x04, 0x17
        /*001a*/ 	.short	(.L_133 - .L_132)
.L_132:
        /*001c*/ 	.word	0x00000000
        /*0020*/ 	.short	0x0003
        /*0022*/ 	.short	0x0010
        /*0024*/ 	.byte	0x00, 0xf0, 0x11, 0x00


	//----- nvinfo : EIATTR_KPARAM_INFO
	.align		4
.L_133:
        /*0028*/ 	.byte	0x04, 0x17
        /*002a*/ 	.short	(.L_135 - .L_134)
.L_134:
        /*002c*/ 	.word	0x00000000
        /*0030*/ 	.short	0x0002
        /*0032*/ 	.short	0x000c
        /*0034*/ 	.byte	0x00, 0xf0, 0x11, 0x00


	//----- nvinfo : EIATTR_KPARAM_INFO
	.align		4
.L_135:
        /*0038*/ 	.byte	0x04, 0x17
        /*003a*/ 	.short	(.L_137 - .L_136)
.L_136:
        /*003c*/ 	.word	0x00000000
        /*0040*/ 	.short	0x0001
        /*0042*/ 	.short	0x0008
        /*0044*/ 	.byte	0x00, 0xf0, 0x11, 0x00


	//----- nvinfo : EIATTR_KPARAM_INFO
	.align		4
.L_137:
        /*0048*/ 	.byte	0x04, 0x17
        /*004a*/ 	.short	(.L_139 - .L_138)
.L_138:
        /*004c*/ 	.word	0x00000000
        /*0050*/ 	.short	0x0000
        /*0052*/ 	.short	0x0000
        /*0054*/ 	.byte	0x00, 0xf5, 0x21, 0x00


	//----- nvinfo : EIATTR_SPARSE_MMA_MASK
	.align		4
.L_139:
        /*0058*/ 	.byte	0x03, 0x50
        /*005a*/ 	.short	0x0000


	//----- nvinfo : EIATTR_MAXREG_COUNT
	.align		4
        /*005c*/ 	.byte	0x03, 0x1b
        /*005e*/ 	.short	0x00ff


	//----- nvinfo : EIATTR_NUM_BARRIERS
	.align		4
        /*0060*/ 	.byte	0x02, 0x4c
        /*0062*/ 	.byte	0x01
	.zero		1


	//----- nvinfo : EIATTR_MERCURY_ISA_VERSION
	.align		4
        /*0064*/ 	.byte	0x03, 0x5f
        /*0066*/ 	.short	0x0101


	//----- nvinfo : EIATTR_VRC_CTA_INIT_COUNT
	.align		4
        /*0068*/ 	.byte	0x02, 0x4a
	.zero		1
	.zero		1


	//----- nvinfo : EIATTR_EXIT_INSTR_OFFSETS
	.align		4
        /*006c*/ 	.byte	0x04, 0x1c
        /*006e*/ 	.short	(.L_141 - .L_140)


	//   ....[0]....
.L_140:
        /*0070*/ 	.word	0x00000190


	//   ....[1]....
        /*0074*/ 	.word	0x00000390


	//   ....[2]....
        /*0078*/ 	.word	0x00000490


	//   ....[3]....
        /*007c*/ 	.word	0x00000560


	//   ....[4]....
        /*0080*/ 	.word	0x000005d0


	//----- nvinfo : EIATTR_CBANK_PARAM_SIZE
	.align		4
.L_141:
        /*0084*/ 	.byte	0x03, 0x19
        /*0086*/ 	.short	0x0020


	//----- nvinfo : EIATTR_PARAM_CBANK
	.align		4
        /*0088*/ 	.byte	0x04, 0x0a
        /*008a*/ 	.short	(.L_143 - .L_142)
	.align		4
.L_142:
        /*008c*/ 	.word	index@(.nv.constant0._Z11hist_by_x_yPKfiiiPi)
        /*0090*/ 	.short	0x0380
        /*0092*/ 	.short	0x0020


	//----- nvinfo : EIATTR_SW_WAR
	.align		4
.L_143:
        /*0094*/ 	.byte	0x04, 0x36
        /*0096*/ 	.short	(.L_145 - .L_144)
.L_144:
        /*0098*/ 	.word	0x00000008
.L_145:


//--------------------- .nv.callgraph             --------------------------
	.section	.nv.callgraph,"",@"SHT_CUDA_CALLGRAPH"
	.align	4
	.sectionentsize	8
	.align		4
        /*0000*/ 	.word	0x00000000
	.align		4
        /*0004*/ 	.word	0xffffffff
	.align		4
        /*0008*/ 	.word	0x00000000
	.align		4
        /*000c*/ 	.word	0xfffffffe
	.align		4
        /*0010*/ 	.word	0x00000000
	.align		4
        /*0014*/ 	.word	0xfffffffd
	.align		4
        /*0018*/ 	.word	0x00000000
	.align		4
        /*001c*/ 	.word	0xfffffffc


//--------------------- .nv.constant4             --------------------------
	.section	.nv.constant4,"a",@progbits
	.align	8
	.align		8
.nv.constant4:
        /*0000*/ 	.dword	precalc_xorwow_matrix
	.align		8
        /*0008*/ 	.dword	precalc_xorwow_offset_matrix
	.align		8
        /*0010*/ 	.dword	mrg32k3aM1
	.align		8
        /*0018*/ 	.dword	mrg32k3aM2
	.align		8
        /*0020*/ 	.dword	mrg32k3aM1SubSeq
	.align		8
        /*0028*/ 	.dword	mrg32k3aM2SubSeq
	.align		8
        /*0030*/ 	.dword	mrg32k3aM1Seq
	.align		8
        /*0038*/ 	.dword	mrg32k3aM2Seq
	.align		8
        /*0040*/ 	.dword	_ZN34_INTERNAL_e2445eb5_4_k_cu_2b0f8c6e4cuda3std3__45__cpo5beginE
	.align		8
        /*0048*/ 	.dword	_ZN34_INTERNAL_e2445eb5_4_k_cu_2b0f8c6e4cuda3std3__45__cpo3endE
	.align		8
        /*0050*/ 	.dword	_ZN34_INTERNAL_e2445eb5_4_k_cu_2b0f8c6e4cuda3std3__45__cpo6cbeginE
	.align		8
        /*0058*/ 	.dword	_ZN34_INTERNAL_e2445eb5_4_k_cu_2b0f8c6e4cuda3std3__45__cpo4cendE
	.align		8
        /*0060*/ 	.dword	_ZN34_INTERNAL_e2445eb5_4_k_cu_2b0f8c6e4cuda3std3__45__cpo6rbeginE
	.align		8
        /*0068*/ 	.dword	_ZN34_INTERNAL_e2445eb5_4_k_cu_2b0f8c6e4cuda3std3__45__cpo4rendE
	.align		8
        /*0070*/ 	.dword	_ZN34_INTERNAL_e2445eb5_4_k_cu_2b0f8c6e4cuda3std3__45__cpo7crbeginE
	.align		8
        /*0078*/ 	.dword	_ZN34_INTERNAL_e2445eb5_4_k_cu_2b0f8c6e4cuda3std3__45__cpo5crendE
	.align		8
        /*0080*/ 	.dword	_ZN34_INTERNAL_e2445eb5_4_k_cu_2b0f8c6e4cuda3std3__436_GLOBAL__N__e2445eb5_4_k_cu_2b0f8c6e6ignoreE
	.align		8
        /*0088*/ 	.dword	_ZN34_INTERNAL_e2445eb5_4_k_cu_2b0f8c6e4cuda3std3__419piecewise_constructE
	.align		8
        /*0090*/ 	.dword	_ZN34_INTERNAL_e2445eb5_4_k_cu_2b0f8c6e4cuda3std3__48in_placeE
	.align		8
        /*0098*/ 	.dword	_ZN34_INTERNAL_e2445eb5_4_k_cu_2b0f8c6e4cuda3std3__420unreachable_sentinelE
	.align		8
        /*00a0*/ 	.dword	_ZN34_INTERNAL_e2445eb5_4_k_cu_2b0f8c6e4cuda3std3__47nulloptE
	.align		8
        /*00a8*/ 	.dword	_ZN34_INTERNAL_e2445eb5_4_k_cu_2b0f8c6e4cuda3std3__48unexpectE
	.align		8
        /*00b0*/ 	.dword	_ZN34_INTERNAL_e2445eb5_4_k_cu_2b0f8c6e4cuda3std6ranges3__45__cpo4swapE
	.align		8
        /*00b8*/ 	.dword	_ZN34_INTERNAL_e2445eb5_4_k_cu_2b0f8c6e4cuda3std6ranges3__45__cpo9iter_moveE
	.align		8
        /*00c0*/ 	.dword	_ZN34_INTERNAL_e2445eb5_4_k_cu_2b0f8c6e4cuda3std6ranges3__45__cpo5beginE
	.align		8
        /*00c8*/ 	.dword	_ZN34_INTERNAL_e2445eb5_4_k_cu_2b0f8c6e4cuda3std6ranges3__45__cpo3endE
	.align		8
        /*00d0*/ 	.dword	_ZN34_INTERNAL_e2445eb5_4_k_cu_2b0f8c6e4cuda3std6ranges3__45__cpo6cbeginE
	.align		8
        /*00d8*/ 	.dword	_ZN34_INTERNAL_e2445eb5_4_k_cu_2b0f8c6e4cuda3std6ranges3__45__cpo4cendE
	.align		8
        /*00e0*/ 	.dword	_ZN34_INTERNAL_e2445eb5_4_k_cu_2b0f8c6e4cuda3std6ranges3__45__cpo7advanceE
	.align		8
        /*00e8*/ 	.dword	_ZN34_INTERNAL_e2445eb5_4_k_cu_2b0f8c6e4cuda3std6ranges3__45__cpo9iter_swapE
	.align		8
        /*00f0*/ 	.dword	_ZN34_INTERNAL_e2445eb5_4_k_cu_2b0f8c6e4cuda3std6ranges3__45__cpo4nextE
	.align		8
        /*00f8*/ 	.dword	_ZN34_INTERNAL_e2445eb5_4_k_cu_2b0f8c6e4cuda3std6ranges3__45__cpo4prevE
	.align		8
        /*0100*/ 	.dword	_ZN34_INTERNAL_e2445eb5_4_k_cu_2b0f8c6e4cuda3std6ranges3__45__cpo4dataE
	.align		8
        /*0108*/ 	.dword	_ZN34_INTERNAL_e2445eb5_4_k_cu_2b0f8c6e4cuda3std6ranges3__45__cpo5cdataE
	.align		8
        /*0110*/ 	.dword	_ZN34_INTERNAL_e2445eb5_4_k_cu_2b0f8c6e4cuda3std6ranges3__45__cpo4sizeE
	.align		8
        /*0118*/ 	.dword	_ZN34_INTERNAL_e2445eb5_4_k_cu_2b0f8c6e4cuda3std6ranges3__45__cpo5ssizeE
	.align		8
        /*0120*/ 	.dword	_ZN34_INTERNAL_e2445eb5_4_k_cu_2b0f8c6e4cuda3std6ranges3__45__cpo8distanceE
	.align		8
        /*0128*/ 	.dword	_ZN34_INTERNAL_e2445eb5_4_k_cu_2b0f8c6e6thrust24THRUST_300001_SM_1000_NS8cuda_cub3parE
	.align		8
        /*0130*/ 	.dword	_ZN34_INTERNAL_e2445eb5_4_k_cu_2b0f8c6e6thrust24THRUST_300001_SM_1000_NS8cuda_cub10par_nosyncE
	.align		8
        /*0138*/ 	.dword	_ZN34_INTERNAL_e2445eb5_4_k_cu_2b0f8c6e6thrust24THRUST_300001_SM_1000_NS6system6detail10sequential3seqE
	.align		8
        /*0140*/ 	.dword	_ZN34_INTERNAL_e2445eb5_4_k_cu_2b0f8c6e6thrust24THRUST_300001_SM_1000_NS12placeholders2_1E
	.align		8
        /*0148*/ 	.dword	_ZN34_INTERNAL_e2445eb5_4_k_cu_2b0f8c6e6thrust24THRUST_300001_SM_1000_NS12placeholders2_2E
	.align		8
        /*0150*/ 	.dword	_ZN34_INTERNAL_e2445eb5_4_k_cu_2b0f8c6e6thrust24THRUST_300001_SM_1000_NS12placeholders2_3E
	.align		8
        /*0158*/ 	.dword	_ZN34_INTERNAL_e2445eb5_4_k_cu_2b0f8c6e6thrust24THRUST_300001_SM_1000_NS12placeholders2_4E
	.align		8
        /*0160*/ 	.dword	_ZN34_INTERNAL_e2445eb5_4_k_cu_2b0f8c6e6thrust24THRUST_300001_SM_1000_NS12placeholders2_5E
	.align		8
        /*0168*/ 	.dword	_ZN34_INTERNAL_e2445eb5_4_k_cu_2b0f8c6e6thrust24THRUST_300001_SM_1000_NS12placeholders2_6E
	.align		8
        /*0170*/ 	.dword	_ZN34_INTERNAL_e2445eb5_4_k_cu_2b0f8c6e6thrust24THRUST_300001_SM_1000_NS12placeholders2_7E
	.align		8
        /*0178*/ 	.dword	_ZN34_INTERNAL_e2445eb5_4_k_cu_2b0f8c6e6thrust24THRUST_300001_SM_1000_NS12placeholders2_8E
	.align		8
        /*0180*/ 	.dword	_ZN34_INTERNAL_e2445eb5_4_k_cu_2b0f8c6e6thrust24THRUST_300001_SM_1000_NS12placeholders2_9E
	.align		8
        /*0188*/ 	.dword	_ZN34_INTERNAL_e2445eb5_4_k_cu_2b0f8c6e6thrust24THRUST_300001_SM_1000_NS12placeholders3_10E
	.align		8
        /*0190*/ 	.dword	_ZN34_INTERNAL_e2445eb5_4_k_cu_2b0f8c6e6thrust24THRUST_300001_SM_1000_NS3seqE


//--------------------- .nv.constant3             --------------------------
	.section	.nv.constant3,"a",@progbits
	.align	8
.nv.constant3:
	.type		__cr_lgamma_table,@object
	.size		__cr_lgamma_table,(.L_8 - __cr_lgamma_table)
__cr_lgamma_table:
        /*0000*/ 	.byte	0x00, 0x00, 0x00, 0x00, 0x00, 0x00, 0x00, 0x00, 0x00, 0x00, 0x00, 0x00, 0x00, 0x00, 0x00, 0x00
        /*0010*/ 	.byte	0xef, 0x39, 0xfa, 0xfe, 0x42, 0x2e, 0xe6, 0x3f, 0x02, 0x20, 0x2a, 0xfa, 0x0b, 0xab, 0xfc, 0x3f
        /*0020*/ 	.byte	0xf9, 0x2c, 0x92, 0x7c, 0xa7, 0x6c, 0x09, 0x40, 0xc9, 0x79, 0x44, 0x3c, 0x64, 0x26, 0x13, 0x40
        /*0030*/ 	.byte	0xca, 0x01, 0xcf, 0x3a, 0x27, 0x51, 0x1a, 0x40, 0x30, 0xcc, 0x2d, 0xf3, 0xe1, 0x0c, 0x21, 0x40
        /*0040*/ 	.byte	0x0d, 0xb7, 0xfc, 0x82, 0x8e, 0x35, 0x25, 0x40
.L_8:


//--------------------- .text._ZN3cub18CUB_300001_SM_10006detail11EmptyKernelIvEEvv --------------------------
	.section	.text._ZN3cub18CUB_300001_SM_10006detail11EmptyKernelIvEEvv,"ax",@progbits
	.align	128
        .global         _ZN3cub18CUB_300001_SM_10006detail11EmptyKernelIvEEvv
        .type           _ZN3cub18CUB_300001_SM_10006detail11EmptyKernelIvEEvv,@function
        .size           _ZN3cub18CUB_300001_SM_10006detail11EmptyKernelIvEEvv,(.L_x_51 - _ZN3cub18CUB_300001_SM_10006detail11EmptyKernelIvEEvv)
        .other          _ZN3cub18CUB_300001_SM_10006detail11EmptyKernelIvEEvv,@"STO_CUDA_ENTRY STV_DEFAULT"
_ZN3cub18CUB_300001_SM_10006detail11EmptyKernelIvEEvv:
.text._ZN3cub18CUB_300001_SM_10006detail11EmptyKernelIvEEvv:
[----:B------:R-:W-:Y:S01]  /*0000*/  LDC R1, c[0x0][0x37c] ;  /* 0x0000df00ff017b82 */ /* 0x000fe20000000800 */
[----:B------:R-:W-:Y:S05]  /*0010*/  EXIT ;  /* 0x000000000000794d */ /* 0x000fea0003800000 */
.L_x_0:
[----:B------:R-:W-:-:S00]  /*0020*/  BRA `(.L_x_0) ;  /* 0xfffffffc00fc7947 */ /* 0x000fc0000383ffff */
[----:B------:R-:W-:-:S00]  /*0030*/  NOP ;  /* 0x0000000000007918 */ /* 0x000fc00000000000 */
        /* <DEDUP_REMOVED lines=12> */
.L_x_51:


//--------------------- .text._Z11interpolatePKfS0_Pfi --------------------------
	.section	.text._Z11interpolatePKfS0_Pfi,"ax",@progbits
	.align	128
        .global         _Z11interpolatePKfS0_Pfi
        .type           _Z11interpolatePKfS0_Pfi,@function
        .size           _Z11interpolatePKfS0_Pfi,(.L_x_49 - _Z11interpolatePKfS0_Pfi)
        .other          _Z11interpolatePKfS0_Pfi,@"STO_CUDA_ENTRY STV_DEFAULT"
_Z11interpolatePKfS0_Pfi:
.text._Z11interpolatePKfS0_Pfi:
[----:B------:R-:W-:Y:S01]  /*0000*/  LDC R1, c[0x0][0x37c] ;  /* 0x0000df00ff017b82 */ /* 0x000fe20000000800 */
[----:B------:R-:W0:Y:S07]  /*0010*/  S2R R2, SR_TID.X ;  /* 0x0000000000027919 */ /* 0x000e2e0000002100 */
[----:B------:R-:W0:Y:S01]  /*0020*/  LDC.64 R8, c[0x0][0x380] ;  /* 0x0000e000ff087b82 */ /* 0x000e220000000a00 */
[----:B------:R-:W1:Y:S01]  /*0030*/  LDCU.64 UR4, c[0x0][0x358] ;  /* 0x00006b00ff0477ac */ /* 0x000e620008000a00 */
[----:B------:R-:W2:Y:S01]  /*0040*/  LDCU UR7, c[0x0][0x398] ;  /* 0x00007300ff0777ac */ /* 0x000ea20008000800 */
[----:B0-----:R-:W-:-:S05]  /*0050*/  IMAD.WIDE.U32 R8, R2, 0x4, R8 ;  /* 0x0000000402087825 */ /* 0x001fca00078e0008 */
[----:B-1----:R0:W5:Y:S01]  /*0060*/  LDG.E.CONSTANT R0, desc[UR4][R8.64] ;  /* 0x0000000408007981 */ /* 0x002162000c1e9900 */
[----:B------:R-:W1:Y:S01]  /*0070*/  S2UR UR6, SR_CTAID.X ;  /* 0x00000000000679c3 */ /* 0x000e620000002500 */
[----:B--2---:R-:W-:Y:S01]  /*0080*/  IMAD.U32 R7, RZ, RZ, UR7 ;  /* 0x00000007ff077e24 */ /* 0x004fe2000f8e00ff */
[----:B------:R-:W1:Y:S03]  /*0090*/  S2R R5, SR_CTAID.Y ;  /* 0x0000000000057919 */ /* 0x000e660000002600 */
[C---:B------:R-:W-:Y:S01]  /*00a0*/  VIADD R3, R7.reuse, 0xffffffff ;  /* 0xffffffff07037836 */ /* 0x040fe20000000000 */
[----:B------:R-:W-:Y:S02]  /*00b0*/  ISETP.GE.AND P0, PT, R7, 0x1, PT ;  /* 0x000000010700780c */ /* 0x000fe40003f06270 */
[----:B------:R-:W1:Y:S01]  /*00c0*/  LDC R4, c[0x0][0x374] ;  /* 0x0000dd00ff047b82 */ /* 0x000e620000000800 */
[----:B------:R-:W-:-:S02]  /*00d0*/  IMAD.MOV.U32 R6, RZ, RZ, R3 ;  /* 0x000000ffff067224 */ /* 0x000fc400078e0003 */
[----:B-1----:R-:W-:-:S08]  /*00e0*/  IMAD R5, R4, UR6, R5 ;  /* 0x0000000604057c24 */ /* 0x002fd0000f8e0205 */
[----:B0-----:R-:W-:Y:S05]  /*00f0*/  @!P0 BRA `(.L_x_1) ;  /* 0x00000000003c8947 */ /* 0x001fea0003800000 */
[----:B------:R-:W0:Y:S01]  /*0100*/  LDC.64 R10, c[0x0][0x388] ;  /* 0x0000e200ff0a7b82 */ /* 0x000e220000000a00 */
[----:B------:R-:W-:Y:S01]  /*0110*/  BSSY.RECONVERGENT B0, `(.L_x_1) ;  /* 0x000000d000007945 */ /* 0x000fe20003800200 */
[----:B------:R-:W-:Y:S01]  /*0120*/  IMAD.MOV.U32 R6, RZ, RZ, RZ ;  /* 0x000000ffff067224 */ /* 0x000fe200078e00ff */
[----:B------:R-:W1:Y:S06]  /*0130*/  LDCU UR6, c[0x0][0x398] ;  /* 0x00007300ff0677ac */ /* 0x000e6c0008000800 */
.L_x_3:
[----:B-1----:R-:W-:-:S04]  /*0140*/  IMAD.U32 R7, RZ, RZ, UR6 ;  /* 0x00000006ff077e24 */ /* 0x002fc8000f8e00ff */
[----:B------:R-:W-:-:S04]  /*0150*/  IMAD R9, R5, R7, R6 ;  /* 0x0000000705097224 */ /* 0x000fc800078e0206 */
[----:B0-----:R-:W-:-:S06]  /*0160*/  IMAD.WIDE R8, R9, 0x4, R10 ;  /* 0x0000000409087825 */ /* 0x001fcc00078e020a */
[----:B------:R-:W2:Y:S02]  /*0170*/  LDG.E.CONSTANT R9, desc[UR4][R8.64] ;  /* 0x0000000408097981 */ /* 0x000ea4000c1e9900 */
[----:B--2--5:R-:W-:-:S13]  /*0180*/  FSETP.GE.AND P0, PT, R9, R0, PT ;  /* 0x000000000900720b */ /* 0x024fda0003f06000 */
[----:B------:R-:W-:Y:S05]  /*0190*/  @P0 BRA `(.L_x_2) ;  /* 0x0000000000100947 */ /* 0x000fea0003800000 */
[----:B------:R-:W-:-:S05]  /*01a0*/  VIADD R6, R6, 0x1 ;  /* 0x0000000106067836 */ /* 0x000fca0000000000 */
[----:B------:R-:W-:-:S13]  /*01b0*/  ISETP.NE.AND P0, PT, R6, R7, PT ;  /* 0x000000070600720c */ /* 0x000fda0003f05270 */
[----:B------:R-:W-:Y:S05]  /*01c0*/  @P0 BRA `(.L_x_3) ;  /* 0xfffffffc00dc0947 */ /* 0x000fea000383ffff */
[----:B------:R-:W-:-:S07]  /*01d0*/  IMAD.MOV.U32 R6, RZ, RZ, R3 ;  /* 0x000000ffff067224 */ /* 0x000fce00078e0003 */
.L_x_2:
[----:B------:R-:W-:Y:S05]  /*01e0*/  BSYNC.RECONVERGENT B0 ;  /* 0x0000000000007941 */ /* 0x000fea0003800200 */
.L_x_1:
[----:B------:R-:W0:Y:S01]  /*01f0*/  LDC.64 R8, c[0x0][0x388] ;  /* 0x0000e200ff087b82 */ /* 0x000e220000000a00 */
[----:B------:R-:W-:Y:S01]  /*0200*/  ISETP.GE.AND P0, PT, R6, 0x1, PT ;  /* 0x000000010600780c */ /* 0x000fe20003f06270 */
[----:B------:R-:W-:Y:S02]  /*0210*/  IMAD R3, R5, R7, R6 ;  /* 0x0000000705037224 */ /* 0x000fe400078e0206 */
[----:B------:R-:W-:Y:S02]  /*0220*/  IMAD.MOV.U32 R7, RZ, RZ, RZ ;  /* 0x000000ffff077224 */ /* 0x000fe400078e00ff */
[----:B0-----:R-:W-:-:S08]  /*0230*/  IMAD.WIDE R8, R3, 0x4, R8 ;  /* 0x0000000403087825 */ /* 0x001fd000078e0208 */
[----:B------:R-:W2:Y:S04]  /*0240*/  @P0 LDG.E.CONSTANT R7, desc[UR4][R8.64+-0x4] ;  /* 0xfffffc0408070981 */ /* 0x000ea8000c1e9900 */
[----:B------:R-:W3:Y:S01]  /*0250*/  LDG.E.CONSTANT R3, desc[UR4][R8.64] ;  /* 0x0000000408037981 */ /* 0x000ee2000c1e9900 */
[----:B------:R-:W0:Y:S01]  /*0260*/  LDCU UR6, c[0x0][0x370] ;  /* 0x00006e00ff0677ac */ /* 0x000e220008000800 */
[----:B------:R-:W-:Y:S01]  /*0270*/  BSSY.RECONVERGENT B0, `(.L_x_4) ;  /* 0x000000f000007945 */ /* 0x000fe20003800200 */
[--C-:B--2--5:R-:W-:Y:S01]  /*0280*/  FADD R0, R0, -R7.reuse ;  /* 0x8000000700007221 */ /* 0x124fe20000000000 */
[----:B---3--:R-:W-:-:S04]  /*0290*/  @P0 FADD R3, R3, -R7 ;  /* 0x8000000703030221 */ /* 0x008fc80000000000 */
[----:B------:R-:W1:Y:S01]  /*02a0*/  MUFU.RCP R10, R3 ;  /* 0x00000003000a7308 */ /* 0x000e620000001000 */
[----:B------:R-:W-:-:S07]  /*02b0*/  FSETP.GT.AND P2, PT, R3, 9.9999999747524270788e-07, PT ;  /* 0x358637bd0300780b */ /* 0x000fce0003f44000 */
[----:B------:R-:W2:Y:S01]  /*02c0*/  FCHK P0, R0, R3 ;  /* 0x0000000300007302 */ /* 0x000ea20000000000 */
[----:B-1----:R-:W-:-:S04]  /*02d0*/  FFMA R11, R10, -R3, 1 ;  /* 0x3f8000000a0b7423 */ /* 0x002fc80000000803 */
[----:B------:R-:W-:-:S04]  /*02e0*/  FFMA R11, R10, R11, R10 ;  /* 0x0000000b0a0b7223 */ /* 0x000fc8000000000a */
[----:B------:R-:W-:-:S04]  /*02f0*/  FFMA R10, R0, R11, RZ ;  /* 0x0000000b000a7223 */ /* 0x000fc800000000ff */
[----:B------:R-:W-:-:S04]  /*0300*/  FFMA R7, R10, -R3, R0 ;  /* 0x800000030a077223 */ /* 0x000fc80000000000 */
[----:B------:R-:W-:Y:S01]  /*0310*/  FFMA R7, R11, R7, R10 ;  /* 0x000000070b077223 */ /* 0x000fe2000000000a */
[----:B0-2---:R-:W-:Y:S06]  /*0320*/  @!P0 BRA `(.L_x_5) ;  /* 0x00000000000c8947 */ /* 0x005fec0003800000 */
[----:B------:R-:W-:-:S07]  /*0330*/  MOV R8, 0x350 ;  /* 0x0000035000087802 */ /* 0x000fce0000000f00 */
[----:B------:R-:W-:Y:S05]  /*0340*/  CALL.REL.NOINC `($__internal_1_$__cuda_sm3x_div_rn_noftz_f32_slowpath) ;  /* 0x0000000400347944 */ /* 0x000fea0003c00000 */
[----:B------:R-:W-:-:S07]  /*0350*/  IMAD.MOV.U32 R7, RZ, RZ, R0 ;  /* 0x000000ffff077224 */ /* 0x000fce00078e0000 */
.L_x_5:
[----:B------:R-:W-:Y:S05]  /*0360*/  BSYNC.RECONVERGENT B0 ;  /* 0x0000000000007941 */ /* 0x000fea0003800200 */
.L_x_4:
[----:B------:R-:W0:Y:S01]  /*0370*/  LDCU UR7, c[0x0][0x398] ;  /* 0x00007300ff0777ac */ /* 0x000e220008000800 */
[----:B------:R-:W-:Y:S02]  /*0380*/  I2FP.F32.S32 R6, R6 ;  /* 0x0000000600067245 */ /* 0x000fe40000201400 */
[----:B0-----:R-:W-:-:S05]  /*0390*/  I2FP.F32.S32 R0, UR7 ;  /* 0x0000000700007c45 */ /* 0x001fca0008201400 */
[----:B------:R-:W-:-:S05]  /*03a0*/  VIADD R3, R0, 0x1800000 ;  /* 0x0180000000037836 */ /* 0x000fca0000000000 */
[----:B------:R-:W-:Y:S02]  /*03b0*/  LOP3.LUT R8, R3, 0x7f800000, RZ, 0xc0, !PT ;  /* 0x7f80000003087812 */ /* 0x000fe400078ec0ff */
[----:B------:R-:W-:Y:S02]  /*03c0*/  FSEL R3, R7, 1, P2 ;  /* 0x3f80000007037808 */ /* 0x000fe40001000000 */
[----:B------:R-:W-:-:S03]  /*03d0*/  ISETP.GT.U32.AND P0, PT, R8, 0x1ffffff, PT ;  /* 0x01ffffff0800780c */ /* 0x000fc60003f04070 */
[----:B------:R-:W-:-:S10]  /*03e0*/  FADD R3, R3, R6 ;  /* 0x0000000603037221 */ /* 0x000fd40000000000 */
[----:B------:R-:W-:Y:S05]  /*03f0*/  @P0 BRA `(.L_x_6) ;  /* 0x00000000000c0947 */ /* 0x000fea0003800000 */
[----:B------:R-:W-:-:S07]  /*0400*/  MOV R6, 0x420 ;  /* 0x0000042000067802 */ /* 0x000fce0000000f00 */
[----:B------:R-:W-:Y:S05]  /*0410*/  CALL.REL.NOINC `($__internal_0_$__cuda_sm20_rcp_rn_f32_slowpath) ;  /* 0x0000000000307944 */ /* 0x000fea0003c00000 */
[----:B------:R-:W-:Y:S05]  /*0420*/  BRA `(.L_x_7) ;  /* 0x0000000000107947 */ /* 0x000fea0003800000 */
.L_x_6:
[----:B------:R-:W0:Y:S02]  /*0430*/  MUFU.RCP R7, R0 ;  /* 0x0000000000077308 */ /* 0x000e240000001000 */
[----:B0-----:R-:W-:-:S04]  /*0440*/  FFMA R6, R0, R7, -1 ;  /* 0xbf80000000067423 */ /* 0x001fc80000000007 */
[----:B------:R-:W-:-:S04]  /*0450*/  FADD.FTZ R6, -R6, -RZ ;  /* 0x800000ff06067221 */ /* 0x000fc80000010100 */
[----:B------:R-:W-:-:S07]  /*0460*/  FFMA R8, R7, R6, R7 ;  /* 0x0000000607087223 */ /* 0x000fce0000000007 */
.L_x_7:
[----:B------:R-:W0:Y:S01]  /*0470*/  LDC.64 R6, c[0x0][0x390] ;  /* 0x0000e400ff067b82 */ /* 0x000e220000000a00 */
[----:B------:R-:W-:-:S04]  /*0480*/  IMAD R2, R2, UR6, RZ ;  /* 0x0000000602027c24 */ /* 0x000fc8000f8e02ff */
[----:B------:R-:W-:Y:S02]  /*0490*/  IMAD R9, R2, R4, R5 ;  /* 0x0000000402097224 */ /* 0x000fe400078e0205 */
[----:B------:R-:W-:Y:S02]  /*04a0*/  FMUL R5, R3, R8 ;  /* 0x0000000803057220 */ /* 0x000fe40000400000 */
[----:B0-----:R-:W-:-:S05]  /*04b0*/  IMAD.WIDE.U32 R2, R9, 0x4, R6 ;  /* 0x0000000409027825 */ /* 0x001fca00078e0006 */
[----:B------:R-:W-:Y:S01]  /*04c0*/  STG.E desc[UR4][R2.64], R5 ;  /* 0x0000000502007986 */ /* 0x000fe2000c101904 */
[----:B------:R-:W-:Y:S05]  /*04d0*/  EXIT ;  /* 0x000000000000794d */ /* 0x000fea0003800000 */
        .weak           $__internal_0_$__cuda_sm20_rcp_rn_f32_slowpath
        .type           $__internal_0_$__cuda_sm20_rcp_rn_f32_slowpath,@function
        .size           $__internal_0_$__cuda_sm20_rcp_rn_f32_slowpath,($__internal_1_$__cuda_sm3x_div_rn_noftz_f32_slowpath - $__internal_0_$__cuda_sm20_rcp_rn_f32_slowpath)
$__internal_0_$__cuda_sm20_rcp_rn_f32_slowpath:
[----:B------:R-:W-:-:S05]  /*04e0*/  IMAD.SHL.U32 R7, R0, 0x2, RZ ;  /* 0x0000000200077824 */ /* 0x000fca00078e00ff */
[----:B------:R-:W-:-:S04]  /*04f0*/  SHF.R.U32.HI R7, RZ, 0x18, R7 ;  /* 0x00000018ff077819 */ /* 0x000fc80000011607 */
[----:B------:R-:W-:-:S13]  /*0500*/  ISETP.NE.U32.AND P0, PT, R7, RZ, PT ;  /* 0x000000ff0700720c */ /* 0x000fda0003f05070 */
[----:B------:R-:W-:Y:S05]  /*0510*/  @P0 BRA `(.L_x_8) ;  /* 0x00000000002c0947 */ /* 0x000fea0003800000 */
[----:B------:R-:W-:-:S05]  /*0520*/  IMAD.SHL.U32 R7, R0, 0x2, RZ ;  /* 0x0000000200077824 */ /* 0x000fca00078e00ff */
[----:B------:R-:W-:-:S13]  /*0530*/  ISETP.NE.AND P0, PT, R7, RZ, PT ;  /* 0x000000ff0700720c */ /* 0x000fda0003f05270 */
[----:B------:R0:W1:Y:S01]  /*0540*/  @!P0 MUFU.RCP R7, R0 ;  /* 0x0000000000078308 */ /* 0x0000620000001000 */
[----:B------:R-:W-:Y:S05]  /*0550*/  @!P0 BRA `(.L_x_9) ;  /* 0x0000000000a48947 */ /* 0x000fea0003800000 */
[----:B------:R-:W-:-:S04]  /*0560*/  FFMA R8, R0, 1.84467440737095516160e+19, RZ ;  /* 0x5f80000000087823 */ /* 0x000fc800000000ff */
[----:B-1----:R-:W0:Y:S02]  /*0570*/  MUFU.RCP R7, R8 ;  /* 0x0000000800077308 */ /* 0x002e240000001000 */
[----:B0-----:R-:W-:-:S04]  /*0580*/  FFMA R0, R8, R7, -1 ;  /* 0xbf80000008007423 */ /* 0x001fc80000000007 */
[----:B------:R-:W-:-:S04]  /*0590*/  FADD.FTZ R0, -R0, -RZ ;  /* 0x800000ff00007221 */ /* 0x000fc80000010100 */
[----:B------:R-:W-:-:S04]  /*05a0*/  FFMA R0, R7, R0, R7 ;  /* 0x0000000007007223 */ /* 0x000fc80000000007 */
[----:B------:R-:W-:Y:S01]  /*05b0*/  FFMA R7, R0, 1.84467440737095516160e+19, RZ ;  /* 0x5f80000000077823 */ /* 0x000fe200000000ff */
[----:B------:R-:W-:Y:S06]  /*05c0*/  BRA `(.L_x_9) ;  /* 0x0000000000887947 */ /* 0x000fec0003800000 */
.L_x_8:
[----:B------:R-:W-:-:S05]  /*05d0*/  VIADD R8, R7, 0xffffff03 ;  /* 0xffffff0307087836 */ /* 0x000fca0000000000 */
[----:B------:R-:W-:-:S13]  /*05e0*/  ISETP.GT.U32.AND P0, PT, R8, 0x1, PT ;  /* 0x000000010800780c */ /* 0x000fda0003f04070 */
[----:B------:R-:W-:Y:S05]  /*05f0*/  @P0 BRA `(.L_x_10) ;  /* 0x0000000000780947 */ /* 0x000fea0003800000 */
[----:B------:R-:W-:Y:S01]  /*0600*/  LOP3.LUT R9, R0, 0x7fffff, RZ, 0xc0, !PT ;  /* 0x007fffff00097812 */ /* 0x000fe200078ec0ff */
[----:B------:R-:W-:-:S03]  /*0610*/  IMAD.MOV.U32 R13, RZ, RZ, 0x3 ;  /* 0x00000003ff0d7424 */ /* 0x000fc600078e00ff */
[----:B------:R-:W-:Y:S02]  /*0620*/  LOP3.LUT R9, R9, 0x3f800000, RZ, 0xfc, !PT ;  /* 0x3f80000009097812 */ /* 0x000fe400078efcff */
[----:B------:R-:W-:Y:S02]  /*0630*/  SHF.L.U32 R14, R13, R8, RZ ;  /* 0x000000080d0e7219 */ /* 0x000fe400000006ff */
[----:B------:R-:W0:Y:S02]  /*0640*/  MUFU.RCP R10, R9 ;  /* 0x00000009000a7308 */ /* 0x000e240000001000 */
[----:B0-----:R-:W-:-:S04]  /*0650*/  FFMA R11, R9, R10, -1 ;  /* 0xbf800000090b7423 */ /* 0x001fc8000000000a */
[----:B------:R-:W-:-:S04]  /*0660*/  FADD.FTZ R11, -R11, -RZ ;  /* 0x800000ff0b0b7221 */ /* 0x000fc80000010100 */
[CCC-:B------:R-:W-:Y:S01]  /*0670*/  FFMA.RM R12, R10.reuse, R11.reuse, R10.reuse ;  /* 0x0000000b0a0c7223 */ /* 0x1c0fe2000000400a */
[----:B------:R-:W-:-:S04]  /*0680*/  FFMA.RP R11, R10, R11, R10 ;  /* 0x0000000b0a0b7223 */ /* 0x000fc8000000800a */
[C---:B------:R-:W-:Y:S02]  /*0690*/  LOP3.LUT R10, R12.reuse, 0x7fffff, RZ, 0xc0, !PT ;  /* 0x007fffff0c0a7812 */ /* 0x040fe400078ec0ff */
[----:B------:R-:W-:Y:S02]  /*06a0*/  FSETP.NEU.FTZ.AND P0, PT, R12, R11, PT ;  /* 0x0000000b0c00720b */ /* 0x000fe40003f1d000 */
[----:B------:R-:W-:Y:S02]  /*06b0*/  LOP3.LUT R11, R10, 0x800000, RZ, 0xfc, !PT ;  /* 0x008000000a0b7812 */ /* 0x000fe400078efcff */
[----:B------:R-:W-:Y:S02]  /*06c0*/  SEL R10, RZ, 0xffffffff, !P0 ;  /* 0xffffffffff0a7807 */ /* 0x000fe40004000000 */
[----:B------:R-:W-:-:S03]  /*06d0*/  LOP3.LUT R9, R14, R11, RZ, 0xc0, !PT ;  /* 0x0000000b0e097212 */ /* 0x000fc600078ec0ff */
[----:B------:R-:W-:Y:S01]  /*06e0*/  IMAD.MOV R10, RZ, RZ, -R10 ;  /* 0x000000ffff0a7224 */ /* 0x000fe200078e0a0a */
[----:B------:R-:W-:-:S04]  /*06f0*/  SHF.R.U32.HI R9, RZ, R8, R9 ;  /* 0x00000008ff097219 */ /* 0x000fc80000011609 */
[----:B------:R-:W-:Y:S02]  /*0700*/  LOP3.LUT P1, RZ, R10, R8, R11, 0xf8, !PT ;  /* 0x000000080aff7212 */ /* 0x000fe4000782f80b */
[C---:B------:R-:W-:Y:S02]  /*0710*/  LOP3.LUT P0, RZ, R9.reuse, 0x1, RZ, 0xc0, !PT ;  /* 0x0000000109ff7812 */ /* 0x040fe4000780c0ff */
[----:B------:R-:W-:-:S04]  /*0720*/  LOP3.LUT P2, RZ, R9, 0x2, RZ, 0xc0, !PT ;  /* 0x0000000209ff7812 */ /* 0x000fc8000784c0ff */
[----:B------:R-:W-:Y:S02]  /*0730*/  PLOP3.LUT P0, PT, P0, P1, P2, 0xe0, 0x0 ;  /* 0x000000000000781c */ /* 0x000fe40000703c20 */
[----:B------:R-:W-:Y:S02]  /*0740*/  LOP3.LUT P1, RZ, R0, 0x7fffff, RZ, 0xc0, !PT ;  /* 0x007fffff00ff7812 */ /* 0x000fe4000782c0ff */
[----:B------:R-:W-:-:S05]  /*0750*/  SEL R8, RZ, 0x1, !P0 ;  /* 0x00000001ff087807 */ /* 0x000fca0004000000 */
[----:B------:R-:W-:-:S05]  /*0760*/  IMAD.MOV R8, RZ, RZ, -R8 ;  /* 0x000000ffff087224 */ /* 0x000fca00078e0a08 */
[----:B------:R-:W-:Y:S01]  /*0770*/  ISETP.GE.AND P0, PT, R8, RZ, PT ;  /* 0x000000ff0800720c */ /* 0x000fe20003f06270 */
[----:B------:R-:W-:-:S05]  /*0780*/  VIADD R8, R7, 0xffffff04 ;  /* 0xffffff0407087836 */ /* 0x000fca0000000000 */
[----:B------:R-:W-:-:S07]  /*0790*/  SHF.R.U32.HI R7, RZ, R8, R11 ;  /* 0x00000008ff077219 */ /* 0x000fce000001160b */
[----:B------:R-:W-:-:S04]  /*07a0*/  @!P0 VIADD R7, R7, 0x1 ;  /* 0x0000000107078836 */ /* 0x000fc80000000000 */
[----:B------:R-:W-:-:S05]  /*07b0*/  @!P1 IMAD.SHL.U32 R7, R7, 0x2, RZ ;  /* 0x0000000207079824 */ /* 0x000fca00078e00ff */
[----:B------:R-:W-:Y:S01]  /*07c0*/  LOP3.LUT R7, R7, 0x80000000, R0, 0xf8, !PT ;  /* 0x8000000007077812 */ /* 0x000fe200078ef800 */
[----:B------:R-:W-:Y:S06]  /*07d0*/  BRA `(.L_x_9) ;  /* 0x0000000000047947 */ /* 0x000fec0003800000 */
.L_x_10:
[----:B------:R2:W3:Y:S02]  /*07e0*/  MUFU.RCP R7, R0 ;  /* 0x0000000000077308 */ /* 0x0004e40000001000 */
.L_x_9:
[----:B-1-3--:R-:W-:Y:S01]  /*07f0*/  MOV R8, R7 ;  /* 0x0000000700087202 */ /* 0x00afe20000000f00 */
[----:B------:R-:W-:-:S04]  /*0800*/  IMAD.MOV.U32 R7, RZ, RZ, 0x0 ;  /* 0x00000000ff077424 */ /* 0x000fc800078e00ff */
[----:B0-2---:R-:W-:Y:S05]  /*0810*/  RET.REL.NODEC R6 `(_Z11interpolatePKfS0_Pfi) ;  /* 0xfffffff406f87950 */ /* 0x005fea0003c3ffff */
        .weak           $__internal_1_$__cuda_sm3x_div_rn_noftz_f32_slowpath
        .type           $__internal_1_$__cuda_sm3x_div_rn_noftz_f32_slowpath,@function
        .size           $__internal_1_$__cuda_sm3x_div_rn_noftz_f32_slowpath,(.L_x_49 - $__internal_1_$__cuda_sm3x_div_rn_noftz_f32_slowpath)
$__internal_1_$__cuda_sm3x_div_rn_noftz_f32_slowpath:
[----:B------:R-:W-:Y:S01]  /*0820*/  SHF.R.U32.HI R9, RZ, 0x17, R3 ;  /* 0x00000017ff097819 */ /* 0x000fe20000011603 */
[----:B------:R-:W-:Y:S01]  /*0830*/  BSSY.RECONVERGENT B1, `(.L_x_11) ;  /* 0x0000063000017945 */ /* 0x000fe20003800200 */
[--C-:B------:R-:W-:Y:S02]  /*0840*/  SHF.R.U32.HI R7, RZ, 0x17, R0.reuse ;  /* 0x00000017ff077819 */ /* 0x100fe40000011600 */
[----:B------:R-:W-:Y:S01]  /*0850*/  LOP3.LUT R15, R9, 0xff, RZ, 0xc0, !PT ;  /* 0x000000ff090f7812 */ /* 0x000fe200078ec0ff */
[----:B------:R-:W-:Y:S01]  /*0860*/  IMAD.MOV.U32 R9, RZ, RZ, R0 ;  /* 0x000000ffff097224 */ /* 0x000fe200078e0000 */
[----:B------:R-:W-:-:S03]  /*0870*/  LOP3.LUT R10, R7, 0xff, RZ, 0xc0, !PT ;  /* 0x000000ff070a7812 */ /* 0x000fc600078ec0ff */
[----:B------:R-:W-:Y:S02]  /*0880*/  VIADD R12, R15, 0xffffffff ;  /* 0xffffffff0f0c7836 */ /* 0x000fe40000000000 */
[----:B------:R-:W-:-:S03]  /*0890*/  VIADD R11, R10, 0xffffffff ;  /* 0xffffffff0a0b7836 */ /* 0x000fc60000000000 */
[----:B------:R-:W-:-:S04]  /*08a0*/  ISETP.GT.U32.AND P0, PT, R12, 0xfd, PT ;  /* 0x000000fd0c00780c */ /* 0x000fc80003f04070 */
[----:B------:R-:W-:-:S13]  /*08b0*/  ISETP.GT.U32.OR P0, PT, R11, 0xfd, P0 ;  /* 0x000000fd0b00780c */ /* 0x000fda0000704470 */
[----:B------:R-:W-:Y:S01]  /*08c0*/  @!P0 IMAD.MOV.U32 R7, RZ, RZ, RZ ;  /* 0x000000ffff078224 */ /* 0x000fe200078e00ff */
[----:B------:R-:W-:Y:S06]  /*08d0*/  @!P0 BRA `(.L_x_12) ;  /* 0x00000000005c8947 */ /* 0x000fec0003800000 */
[----:B------:R-:W-:Y:S02]  /*08e0*/  FSETP.GTU.FTZ.AND P1, PT, |R3|, +INF , PT ;  /* 0x7f8000000300780b */ /* 0x000fe40003f3c200 */
[----:B------:R-:W-:-:S04]  /*08f0*/  FSETP.GTU.FTZ.AND P0, PT, |R0|, +INF , PT ;  /* 0x7f8000000000780b */ /* 0x000fc80003f1c200 */
[----:B------:R-:W-:-:S13]  /*0900*/  PLOP3.LUT P0, PT, P0, P1, PT, 0xf8, 0x8f ;  /* 0x00000000008f781c */ /* 0x000fda0000703f70 */
[----:B------:R-:W-:Y:S05]  /*0910*/  @P0 BRA `(.L_x_13) ;  /* 0x00000004004c0947 */ /* 0x000fea0003800000 */
[----:B------:R-:W-:-:S13]  /*0920*/  LOP3.LUT P0, RZ, R3, 0x7fffffff, R9, 0xc8, !PT ;  /* 0x7fffffff03ff7812 */ /* 0x000fda000780c809 */
[----:B------:R-:W-:Y:S05]  /*0930*/  @!P0 BRA `(.L_x_14) ;  /* 0x00000004003c8947 */ /* 0x000fea0003800000 */
[C---:B------:R-:W-:Y:S02]  /*0940*/  FSETP.NEU.FTZ.AND P3, PT, |R0|.reuse, +INF , PT ;  /* 0x7f8000000000780b */ /* 0x040fe40003f7d200 */
[----:B------:R-:W-:Y:S02]  /*0950*/  FSETP.NEU.FTZ.AND P1, PT, |R3|, +INF , PT ;  /* 0x7f8000000300780b */ /* 0x000fe40003f3d200 */
[----:B------:R-:W-:-:S11]  /*0960*/  FSETP.NEU.FTZ.AND P0, PT, |R0|, +INF , PT ;  /* 0x7f8000000000780b */ /* 0x000fd60003f1d200 */
[----:B------:R-:W-:Y:S05]  /*0970*/  @!P1 BRA !P3, `(.L_x_14) ;  /* 0x00000004002c9947 */ /* 0x000fea0005800000 */
[----:B------:R-:W-:-:S04]  /*0980*/  LOP3.LUT P3, RZ, R9, 0x7fffffff, RZ, 0xc0, !PT ;  /* 0x7fffffff09ff7812 */ /* 0x000fc8000786c0ff */
[----:B------:R-:W-:-:S13]  /*0990*/  PLOP3.LUT P1, PT, P1, P3, PT, 0x2f, 0xf2 ;  /* 0x0000000000f2781c */ /* 0x000fda0000f26577 */
[----:B------:R-:W-:Y:S05]  /*09a0*/  @P1 BRA `(.L_x_15) ;  /* 0x0000000400181947 */ /* 0x000fea0003800000 */
[----:B------:R-:W-:-:S04]  /*09b0*/  LOP3.LUT P1, RZ, R3, 0x7fffffff, RZ, 0xc0, !PT ;  /* 0x7fffffff03ff7812 */ /* 0x000fc8000782c0ff */
[----:B------:R-:W-:-:S13]  /*09c0*/  PLOP3.LUT P0, PT, P0, P1, PT, 0x2f, 0xf2 ;  /* 0x0000000000f2781c */ /* 0x000fda0000702577 */
[----:B------:R-:W-:Y:S05]  /*09d0*/  @P0 BRA `(.L_x_16) ;  /* 0x0000000400000947 */ /* 0x000fea0003800000 */
[----:B------:R-:W-:Y:S02]  /*09e0*/  ISETP.GE.AND P0, PT, R11, RZ, PT ;  /* 0x000000ff0b00720c */ /* 0x000fe40003f06270 */
[----:B------:R-:W-:-:S11]  /*09f0*/  ISETP.GE.AND P1, PT, R12, RZ, PT ;  /* 0x000000ff0c00720c */ /* 0x000fd60003f26270 */
[----:B------:R-:W-:Y:S02]  /*0a00*/  @P0 IMAD.MOV.U32 R7, RZ, RZ, RZ ;  /* 0x000000ffff070224 */ /* 0x000fe400078e00ff */
[----:B------:R-:W-:Y:S01]  /*0a10*/  @!P0 FFMA R9, R0, 1.84467440737095516160e+19, RZ ;  /* 0x5f80000000098823 */ /* 0x000fe200000000ff */
[----:B------:R-:W-:Y:S02]  /*0a20*/  @!P0 IMAD.MOV.U32 R7, RZ, RZ, -0x40 ;  /* 0xffffffc0ff078424 */ /* 0x000fe400078e00ff */
[----:B------:R-:W-:Y:S02]  /*0a30*/  @!P1 FFMA R3, R3, 1.84467440737095516160e+19, RZ ;  /* 0x5f80000003039823 */ /* 0x000fe400000000ff */
[----:B------:R-:W-:-:S07]  /*0a40*/  @!P1 VIADD R7, R7, 0x40 ;  /* 0x0000004007079836 */ /* 0x000fce0000000000 */
.L_x_12:
[----:B------:R-:W-:Y:S01]  /*0a50*/  LEA R0, R15, 0xc0800000, 0x17 ;  /* 0xc08000000f007811 */ /* 0x000fe200078eb8ff */
[----:B------:R-:W-:Y:S01]  /*0a60*/  BSSY.RECONVERGENT B2, `(.L_x_17) ;  /* 0x0000036000027945 */ /* 0x000fe20003800200 */
[----:B------:R-:W-:-:S03]  /*0a70*/  IADD3 R10, PT, PT, R10, -0x7f, RZ ;  /* 0xffffff810a0a7810 */ /* 0x000fc60007ffe0ff */
[----:B------:R-:W-:Y:S02]  /*0a80*/  IMAD.IADD R3, R3, 0x1, -R0 ;  /* 0x0000000103037824 */ /* 0x000fe400078e0a00 */
[C---:B------:R-:W-:Y:S01]  /*0a90*/  IMAD R0, R10.reuse, -0x800000, R9 ;  /* 0xff8000000a007824 */ /* 0x040fe200078e0209 */
[----:B------:R-:W-:Y:S01]  /*0aa0*/  IADD3 R10, PT, PT, R10, 0x7f, -R15 ;  /* 0x0000007f0a0a7810 */ /* 0x000fe20007ffe80f */
[----:B------:R-:W0:Y:S01]  /*0ab0*/  MUFU.RCP R11, R3 ;  /* 0x00000003000b7308 */ /* 0x000e220000001000 */
[----:B------:R-:W-:-:S03]  /*0ac0*/  FADD.FTZ R13, -R3, -RZ ;  /* 0x800000ff030d7221 */ /* 0x000fc60000010100 */
[----:B------:R-:W-:Y:S02]  /*0ad0*/  IMAD.IADD R10, R10, 0x1, R7 ;  /* 0x000000010a0a7824 */ /* 0x000fe400078e0207 */
[----:B0-----:R-:W-:-:S04]  /*0ae0*/  FFMA R12, R11, R13, 1 ;  /* 0x3f8000000b0c7423 */ /* 0x001fc8000000000d */
[----:B------:R-:W-:-:S04]  /*0af0*/  FFMA R14, R11, R12, R11 ;  /* 0x0000000c0b0e7223 */ /* 0x000fc8000000000b */
[----:B------:R-:W-:-:S04]  /*0b00*/  FFMA R9, R0, R14, RZ ;  /* 0x0000000e00097223 */ /* 0x000fc800000000ff */
[----:B------:R-:W-:-:S04]  /*0b10*/  FFMA R12, R13, R9, R0 ;  /* 0x000000090d0c7223 */ /* 0x000fc80000000000 */
[----:B------:R-:W-:-:S04]  /*0b20*/  FFMA R9, R14, R12, R9 ;  /* 0x0000000c0e097223 */ /* 0x000fc80000000009 */
[----:B------:R-:W-:-:S04]  /*0b30*/  FFMA R12, R13, R9, R0 ;  /* 0x000000090d0c7223 */ /* 0x000fc80000000000 */
[----:B------:R-:W-:-:S05]  /*0b40*/  FFMA R0, R14, R12, R9 ;  /* 0x0000000c0e007223 */ /* 0x000fca0000000009 */
[----:B------:R-:W-:-:S04]  /*0b50*/  SHF.R.U32.HI R3, RZ, 0x17, R0 ;  /* 0x00000017ff037819 */ /* 0x000fc80000011600 */
[----:B------:R-:W-:-:S05]  /*0b60*/  LOP3.LUT R3, R3, 0xff, RZ, 0xc0, !PT ;  /* 0x000000ff03037812 */ /* 0x000fca00078ec0ff */
[----:B------:R-:W-:-:S04]  /*0b70*/  IMAD.IADD R11, R3, 0x1, R10 ;  /* 0x00000001030b7824 */ /* 0x000fc800078e020a */
[----:B------:R-:W-:-:S05]  /*0b80*/  VIADD R3, R11, 0xffffffff ;  /* 0xffffffff0b037836 */ /* 0x000fca0000000000 */
[----:B------:R-:W-:-:S13]  /*0b90*/  ISETP.GE.U32.AND P0, PT, R3, 0xfe, PT ;  /* 0x000000fe0300780c */ /* 0x000fda0003f06070 */
[----:B------:R-:W-:Y:S05]  /*0ba0*/  @!P0 BRA `(.L_x_18) ;  /* 0x0000000000808947 */ /* 0x000fea0003800000 */
[----:B------:R-:W-:-:S13]  /*0bb0*/  ISETP.GT.AND P0, PT, R11, 0xfe, PT ;  /* 0x000000fe0b00780c */ /* 0x000fda0003f04270 */
[----:B------:R-:W-:Y:S05]  /*0bc0*/  @P0 BRA `(.L_x_19) ;  /* 0x00000000006c0947 */ /* 0x000fea0003800000 */
[----:B------:R-:W-:-:S13]  /*0bd0*/  ISETP.GE.AND P0, PT, R11, 0x1, PT ;  /* 0x000000010b00780c */ /* 0x000fda0003f06270 */
[----:B------:R-:W-:Y:S05]  /*0be0*/  @P0 BRA `(.L_x_20) ;  /* 0x0000000000740947 */ /* 0x000fea0003800000 */
[----:B------:R-:W-:Y:S02]  /*0bf0*/  ISETP.GE.AND P0, PT, R11, -0x18, PT ;  /* 0xffffffe80b00780c */ /* 0x000fe40003f06270 */
[----:B------:R-:W-:-:S11]  /*0c00*/  LOP3.LUT R0, R0, 0x80000000, RZ, 0xc0, !PT ;  /* 0x8000000000007812 */ /* 0x000fd600078ec0ff */
[----:B------:R-:W-:Y:S05]  /*0c10*/  @!P0 BRA `(.L_x_20) ;  /* 0x0000000000688947 */ /* 0x000fea0003800000 */
[CCC-:B------:R-:W-:Y:S01]  /*0c20*/  FFMA.RZ R3, R14.reuse, R12.reuse, R9.reuse ;  /* 0x0000000c0e037223 */ /* 0x1c0fe2000000c009 */
[CCC-:B------:R-:W-:Y:S01]  /*0c30*/  FFMA.RM R10, R14.reuse, R12.reuse, R9.reuse ;  /* 0x0000000c0e0a7223 */ /* 0x1c0fe20000004009 */
[C---:B------:R-:W-:Y:S02]  /*0c40*/  ISETP.NE.AND P3, PT, R11.reuse, RZ, PT ;  /* 0x000000ff0b00720c */ /* 0x040fe40003f65270 */
[----:B------:R-:W-:Y:S02]  /*0c50*/  ISETP.NE.AND P1, PT, R11, RZ, PT ;  /* 0x000000ff0b00720c */ /* 0x000fe40003f25270 */
[----:B------:R-:W-:Y:S01]  /*0c60*/  LOP3.LUT R7, R3, 0x7fffff, RZ, 0xc0, !PT ;  /* 0x007fffff03077812 */ /* 0x000fe200078ec0ff */
[----:B------:R-:W-:Y:S01]  /*0c70*/  FFMA.RP R3, R14, R12, R9 ;  /* 0x0000000c0e037223 */ /* 0x000fe20000008009 */
[----:B------:R-:W-:Y:S02]  /*0c80*/  VIADD R12, R11, 0x20 ;  /* 0x000000200b0c7836 */ /* 0x000fe40000000000 */
[----:B------:R-:W-:Y:S01]  /*0c90*/  LOP3.LUT R7, R7, 0x800000, RZ, 0xfc, !PT ;  /* 0x0080000007077812 */ /* 0x000fe200078efcff */
[----:B------:R-:W-:Y:S01]  /*0ca0*/  IMAD.MOV R9, RZ, RZ, -R11 ;  /* 0x000000ffff097224 */ /* 0x000fe200078e0a0b */
[----:B------:R-:W-:-:S02]  /*0cb0*/  FSETP.NEU.FTZ.AND P0, PT, R3, R10, PT ;  /* 0x0000000a0300720b */ /* 0x000fc40003f1d000 */
[----:B------:R-:W-:Y:S02]  /*0cc0*/  SHF.L.U32 R12, R7, R12, RZ ;  /* 0x0000000c070c7219 */ /* 0x000fe400000006ff */
[----:B------:R-:W-:Y:S02]  /*0cd0*/  SEL R10, R9, RZ, P3 ;  /* 0x000000ff090a7207 */ /* 0x000fe40001800000 */
[----:B------:R-:W-:Y:S02]  /*0ce0*/  ISETP.NE.AND P1, PT, R12, RZ, P1 ;  /* 0x000000ff0c00720c */ /* 0x000fe40000f25270 */
[----:B------:R-:W-:Y:S02]  /*0cf0*/  SHF.R.U32.HI R10, RZ, R10, R7 ;  /* 0x0000000aff0a7219 */ /* 0x000fe40000011607 */
[----:B------:R-:W-:Y:S02]  /*0d00*/  PLOP3.LUT P0, PT, P0, P1, PT, 0xf8, 0x8f ;  /* 0x00000000008f781c */ /* 0x000fe40000703f70 */
[----:B------:R-:W-:-:S02]  /*0d10*/  SHF.R.U32.HI R12, RZ, 0x1, R10 ;  /* 0x00000001ff0c7819 */ /* 0x000fc4000001160a */
[----:B------:R-:W-:-:S04]  /*0d20*/  SEL R3, RZ, 0x1, !P0 ;  /* 0x00000001ff037807 */ /* 0x000fc80004000000 */
[----:B------:R-:W-:-:S04]  /*0d30*/  LOP3.LUT R3, R3, 0x1, R12, 0xf8, !PT ;  /* 0x0000000103037812 */ /* 0x000fc800078ef80c */
[----:B------:R-:W-:-:S05]  /*0d40*/  LOP3.LUT R3, R3, R10, RZ, 0xc0, !PT ;  /* 0x0000000a03037212 */ /* 0x000fca00078ec0ff */
[----:B------:R-:W-:-:S05]  /*0d50*/  IMAD.IADD R3, R12, 0x1, R3 ;  /* 0x000000010c037824 */ /* 0x000fca00078e0203 */
[----:B------:R-:W-:Y:S01]  /*0d60*/  LOP3.LUT R0, R3, R0, RZ, 0xfc, !PT ;  /* 0x0000000003007212 */ /* 0x000fe200078efcff */
[----:B------:R-:W-:Y:S06]  /*0d70*/  BRA `(.L_x_20) ;  /* 0x0000000000107947 */ /* 0x000fec0003800000 */
.L_x_19:
[----:B------:R-:W-:-:S04]  /*0d80*/  LOP3.LUT R0, R0, 0x80000000, RZ, 0xc0, !PT ;  /* 0x8000000000007812 */ /* 0x000fc800078ec0ff */
[----:B------:R-:W-:Y:S01]  /*0d90*/  LOP3.LUT R0, R0, 0x7f800000, RZ, 0xfc, !PT ;  /* 0x7f80000000007812 */ /* 0x000fe200078efcff */
[----:B------:R-:W-:Y:S06]  /*0da0*/  BRA `(.L_x_20) ;  /* 0x0000000000047947 */ /* 0x000fec0003800000 */
.L_x_18:
[----:B------:R-:W-:-:S07]  /*0db0*/  IMAD R0, R10, 0x800000, R0 ;  /* 0x008000000a007824 */ /* 0x000fce00078e0200 */
.L_x_20:
[----:B------:R-:W-:Y:S05]  /*0dc0*/  BSYNC.RECONVERGENT B2 ;  /* 0x0000000000027941 */ /* 0x000fea0003800200 */
.L_x_17:
[----:B------:R-:W-:Y:S05]  /*0dd0*/  BRA `(.L_x_21) ;  /* 0x0000000000207947 */ /* 0x000fea0003800000 */
.L_x_16:
[----:B------:R-:W-:-:S04]  /*0de0*/  LOP3.LUT R0, R3, 0x80000000, R9, 0x48, !PT ;  /* 0x8000000003007812 */ /* 0x000fc800078e4809 */
[----:B------:R-:W-:Y:S01]  /*0df0*/  LOP3.LUT R0, R0, 0x7f800000, RZ, 0xfc, !PT ;  /* 0x7f80000000007812 */ /* 0x000fe200078efcff */
[----:B------:R-:W-:Y:S06]  /*0e00*/  BRA `(.L_x_21) ;  /* 0x0000000000147947 */ /* 0x000fec0003800000 */
.L_x_15:
[----:B------:R-:W-:Y:S01]  /*0e10*/  LOP3.LUT R0, R3, 0x80000000, R9, 0x48, !PT ;  /* 0x8000000003007812 */ /* 0x000fe200078e4809 */
[----:B------:R-:W-:Y:S06]  /*0e20*/  BRA `(.L_x_21) ;  /* 0x00000000000c7947 */ /* 0x000fec0003800000 */
.L_x_14:
[----:B------:R-:W0:Y:S01]  /*0e30*/  MUFU.RSQ R0, -QNAN ;  /* 0xffc0000000007908 */ /* 0x000e220000001400 */
[----:B------:R-:W-:Y:S05]  /*0e40*/  BRA `(.L_x_21) ;  /* 0x0000000000047947 */ /* 0x000fea0003800000 */
.L_x_13:
[----:B------:R-:W-:-:S07]  /*0e50*/  FADD.FTZ R0, R0, R3 ;  /* 0x0000000300007221 */ /* 0x000fce0000010000 */
.L_x_21:
[----:B------:R-:W-:Y:S05]  /*0e60*/  BSYNC.RECONVERGENT B1 ;  /* 0x0000000000017941 */ /* 0x000fea0003800200 */
.L_x_11:
[----:B------:R-:W-:-:S04]  /*0e70*/  IMAD.MOV.U32 R9, RZ, RZ, 0x0 ;  /* 0x00000000ff097424 */ /* 0x000fc800078e00ff */
[----:B0-----:R-:W-:Y:S05]  /*0e80*/  RET.REL.NODEC R8 `(_Z11interpolatePKfS0_Pfi) ;  /* 0xfffffff0085c7950 */ /* 0x001fea0003c3ffff */
.L_x_22:
        /* <DEDUP_REMOVED lines=15> */
.L_x_49:


//--------------------- .text._Z3cdfPKiiiiiPf     --------------------------
	.section	.text._Z3cdfPKiiiiiPf,"ax",@progbits
	.align	128
        .global         _Z3cdfPKiiiiiPf
        .type           _Z3cdfPKiiiiiPf,@function
        .size           _Z3cdfPKiiiiiPf,(.L_x_50 - _Z3cdfPKiiiiiPf)
        .other          _Z3cdfPKiiiiiPf,@"STO_CUDA_ENTRY STV_DEFAULT"
_Z3cdfPKiiiiiPf:
.text._Z3cdfPKiiiiiPf:
[----:B------:R-:W-:Y:S01]  /*0000*/  LDC R1, c[0x0][0x37c] ;  /* 0x0000df00ff017b82 */ /* 0x000fe20000000800 */
[----:B------:R-:W0:Y:S07]  /*0010*/  S2R R3, SR_TID.X ;  /* 0x0000000000037919 */ /* 0x000e2e0000002100 */
[----:B------:R-:W-:Y:S01]  /*0020*/  S2UR UR4, SR_CTAID.X ;  /* 0x00000000000479c3 */ /* 0x000fe20000002500 */
[----:B------:R-:W1:Y:S01]  /*0030*/  LDCU UR6, c[0x0][0x38c] ;  /* 0x00007180ff0677ac */ /* 0x000e620008000800 */
[----:B------:R-:W2:Y:S06]  /*0040*/  LDCU.64 UR8, c[0x0][0x358] ;  /* 0x00006b00ff0877ac */ /* 0x000eac0008000a00 */
[----:B------:R-:W1:Y:S08]  /*0050*/  S2UR UR5, SR_CTAID.Y ;  /* 0x00000000000579c3 */ /* 0x000e700000002600 */
[----:B------:R-:W0:Y:S08]  /*0060*/  LDC R2, c[0x0][0x390] ;  /* 0x0000e400ff027b82 */ /* 0x000e300000000800 */
[----:B------:R-:W3:Y:S01]  /*0070*/  LDC.64 R4, c[0x0][0x380] ;  /* 0x0000e000ff047b82 */ /* 0x000ee20000000a00 */
[----:B-1----:R-:W-:-:S06]  /*0080*/  UIMAD UR4, UR4, UR6, UR5 ;  /* 0x00000006040472a4 */ /* 0x002fcc000f8e0205 */
[----:B0-----:R-:W-:-:S04]  /*0090*/  IMAD R2, R2, UR4, R3 ;  /* 0x0000000402027c24 */ /* 0x001fc8000f8e0203 */
[----:B---3--:R-:W-:-:S06]  /*00a0*/  IMAD.WIDE R4, R2, 0x4, R4 ;  /* 0x0000000402047825 */ /* 0x008fcc00078e0204 */
[----:B--2---:R-:W2:Y:S01]  /*00b0*/  LDG.E.CONSTANT R4, desc[UR8][R4.64] ;  /* 0x0000000804047981 */ /* 0x004ea2000c1e9900 */
[----:B------:R-:W0:Y:S01]  /*00c0*/  S2UR UR5, SR_CgaCtaId ;  /* 0x00000000000579c3 */ /* 0x000e220000008800 */
[----:B------:R-:W-:Y:S01]  /*00d0*/  UMOV UR4, 0x400 ;  /* 0x0000040000047882 */ /* 0x000fe20000000000 */
[C---:B------:R-:W-:Y:S01]  /*00e0*/  ISETP.GE.U32.AND P0, PT, R3.reuse, 0xf, PT ;  /* 0x0000000f0300780c */ /* 0x040fe20003f06070 */
[----:B------:R-:W-:Y:S01]  /*00f0*/  VIADD R0, R3, 0x1 ;  /* 0x0000000103007836 */ /* 0x000fe20000000000 */
[----:B------:R-:W-:Y:S01]  /*0100*/  BSSY.RECONVERGENT B0, `(.L_x_23) ;  /* 0x000001f000007945 */ /* 0x000fe20003800200 */
[----:B------:R-:W-:-:S03]  /*0110*/  IMAD.MOV.U32 R20, RZ, RZ, RZ ;  /* 0x000000ffff147224 */ /* 0x000fc600078e00ff */
[----:B------:R-:W-:-:S04]  /*0120*/  LOP3.LUT R21, R0, 0xf, RZ, 0xc0, !PT ;  /* 0x0000000f00157812 */ /* 0x000fc800078ec0ff */
[----:B------:R-:W-:Y:S01]  /*0130*/  ISETP.NE.AND P1, PT, R21, RZ, PT ;  /* 0x000000ff1500720c */ /* 0x000fe20003f25270 */
[----:B0-----:R-:W-:-:S06]  /*0140*/  ULEA UR4, UR5, UR4, 0x18 ;  /* 0x0000000405047291 */ /* 0x001fcc000f8ec0ff */
[----:B------:R-:W-:Y:S01]  /*0150*/  LEA R7, R3, UR4, 0x2 ;  /* 0x0000000403077c11 */ /* 0x000fe2000f8e10ff */
[----:B------:R-:W-:-:S04]  /*0160*/  IMAD.MOV.U32 R3, RZ, RZ, RZ ;  /* 0x000000ffff037224 */ /* 0x000fc800078e00ff */
[----:B--2---:R0:W-:Y:S01]  /*0170*/  STS [R7], R4 ;  /* 0x0000000407007388 */ /* 0x0041e20000000800 */
[----:B------:R-:W-:Y:S06]  /*0180*/  BAR.SYNC.DEFER_BLOCKING 0x0 ;  /* 0x0000000000007b1d */ /* 0x000fec0000010000 */
[----:B------:R-:W-:Y:S05]  /*0190*/  @!P0 BRA `(.L_x_24) ;  /* 0x0000000000548947 */ /* 0x000fea0003800000 */
[----:B------:R-:W-:Y:S01]  /*01a0*/  UIADD3 UR5, UPT, UPT, UR4, 0x20, URZ ;  /* 0x0000002004057890 */ /* 0x000fe2000fffe0ff */
[----:B------:R-:W-:Y:S01]  /*01b0*/  LOP3.LUT R3, R0, 0x7f0, RZ, 0xc0, !PT ;  /* 0x000007f000037812 */ /* 0x000fe200078ec0ff */
[----:B------:R-:W-:-:S04]  /*01c0*/  IMAD.MOV.U32 R20, RZ, RZ, RZ ;  /* 0x000000ffff147224 */ /* 0x000fc800078e00ff */
[----:B------:R-:W-:Y:S02]  /*01d0*/  IMAD.U32 R22, RZ, RZ, UR5 ;  /* 0x00000005ff167e24 */ /* 0x000fe4000f8e00ff */
[----:B------:R-:W-:-:S07]  /*01e0*/  IMAD.MOV R23, RZ, RZ, -R3 ;  /* 0x000000ffff177224 */ /* 0x000fce00078e0a03 */
.L_x_25:
[----:B0-----:R-:W0:Y:S01]  /*01f0*/  LDS.128 R4, [R22+-0x20] ;  /* 0xffffe00016047984 */ /* 0x001e220000000c00 */
[----:B------:R-:W-:-:S03]  /*0200*/  VIADD R23, R23, 0x10 ;  /* 0x0000001017177836 */ /* 0x000fc60000000000 */
[----:B------:R-:W1:Y:S02]  /*0210*/  LDS.128 R8, [R22+-0x10] ;  /* 0xfffff00016087984 */ /* 0x000e640000000c00 */
[----:B------:R-:W-:Y:S02]  /*0220*/  ISETP.NE.AND P0, PT, R23, RZ, PT ;  /* 0x000000ff1700720c */ /* 0x000fe40003f05270 */
[----:B------:R-:W2:Y:S04]  /*0230*/  LDS.128 R12, [R22] ;  /* 0x00000000160c7984 */ /* 0x000ea80000000c00 */
[----:B------:R3:W4:Y:S02]  /*0240*/  LDS.128 R16, [R22+0x10] ;  /* 0x0000100016107984 */ /* 0x0007240000000c00 */
[----:B---3--:R-:W-:Y:S01]  /*0250*/  VIADD R22, R22, 0x40 ;  /* 0x0000004016167836 */ /* 0x008fe20000000000 */
[----:B0-----:R-:W-:-:S04]  /*0260*/  IADD3 R4, PT, PT, R5, R4, R20 ;  /* 0x0000000405047210 */ /* 0x001fc80007ffe014 */
[----:B------:R-:W-:-:S04]  /*0270*/  IADD3 R4, PT, PT, R7, R6, R4 ;  /* 0x0000000607047210 */ /* 0x000fc80007ffe004 */
[----:B-1----:R-:W-:-:S04]  /*0280*/  IADD3 R4, PT, PT, R9, R8, R4 ;  /* 0x0000000809047210 */ /* 0x002fc80007ffe004 */
[----:B------:R-:W-:-:S04]  /*0290*/  IADD3 R4, PT, PT, R11, R10, R4 ;  /* 0x0000000a0b047210 */ /* 0x000fc80007ffe004 */
[----:B--2---:R-:W-:-:S04]  /*02a0*/  IADD3 R4, PT, PT, R13, R12, R4 ;  /* 0x0000000c0d047210 */ /* 0x004fc80007ffe004 */
[----:B------:R-:W-:-:S04]  /*02b0*/  IADD3 R4, PT, PT, R15, R14, R4 ;  /* 0x0000000e0f047210 */ /* 0x000fc80007ffe004 */
[----:B----4-:R-:W-:-:S04]  /*02c0*/  IADD3 R4, PT, PT, R17, R16, R4 ;  /* 0x0000001011047210 */ /* 0x010fc80007ffe004 */
[----:B------:R-:W-:Y:S01]  /*02d0*/  IADD3 R20, PT, PT, R19, R18, R4 ;  /* 0x0000001213147210 */ /* 0x000fe20007ffe004 */
[----:B------:R-:W-:Y:S06]  /*02e0*/  @P0 BRA `(.L_x_25) ;  /* 0xfffffffc00c00947 */ /* 0x000fec000383ffff */
.L_x_24:
[----:B------:R-:W-:Y:S05]  /*02f0*/  BSYNC.RECONVERGENT B0 ;  /* 0x0000000000007941 */ /* 0x000fea0003800200 */
.L_x_23:
[----:B------:R-:W-:Y:S04]  /*0300*/  BSSY.RECONVERGENT B0, `(.L_x_26) ;  /* 0x000001f000007945 */ /* 0x000fe80003800200 */
[----:B------:R-:W-:Y:S05]  /*0310*/  @!P1 BRA `(.L_x_27) ;  /* 0x0000000000749947 */ /* 0x000fea0003800000 */
[----:B------:R-:W-:-:S13]  /*0320*/  ISETP.GE.U32.AND P0, PT, R21, 0x8, PT ;  /* 0x000000081500780c */ /* 0x000fda0003f06070 */
[C---:B------:R-:W-:Y:S01]  /*0330*/  @P0 LEA R12, R3.reuse, UR4, 0x2 ;  /* 0x00000004030c0c11 */ /* 0x040fe2000f8e10ff */
[----:B------:R-:W-:-:S04]  /*0340*/  @P0 VIADD R3, R3, 0x8 ;  /* 0x0000000803030836 */ /* 0x000fc80000000000 */
[----:B0-----:R-:W0:Y:S04]  /*0350*/  @P0 LDS.128 R4, [R12] ;  /* 0x000000000c040984 */ /* 0x001e280000000c00 */
[----:B------:R-:W1:Y:S01]  /*0360*/  @P0 LDS.128 R8, [R12+0x10] ;  /* 0x000010000c080984 */ /* 0x000e620000000c00 */
[----:B0-----:R-:W-:Y:S02]  /*0370*/  @P0 IADD3 R5, PT, PT, R5, R4, R20 ;  /* 0x0000000405050210 */ /* 0x001fe40007ffe014 */
[----:B------:R-:W-:Y:S02]  /*0380*/  LOP3.LUT R4, R0, 0x7, RZ, 0xc0, !PT ;  /* 0x0000000700047812 */ /* 0x000fe400078ec0ff */
[----:B------:R-:W-:Y:S02]  /*0390*/  @P0 IADD3 R5, PT, PT, R7, R6, R5 ;  /* 0x0000000607050210 */ /* 0x000fe40007ffe005 */
[----:B------:R-:W-:-:S02]  /*03a0*/  ISETP.NE.AND P1, PT, R4, RZ, PT ;  /* 0x000000ff0400720c */ /* 0x000fc40003f25270 */
[----:B-1----:R-:W-:-:S04]  /*03b0*/  @P0 IADD3 R5, PT, PT, R9, R8, R5 ;  /* 0x0000000809050210 */ /* 0x002fc80007ffe005 */
[----:B------:R-:W-:-:S07]  /*03c0*/  @P0 IADD3 R20, PT, PT, R11, R10, R5 ;  /* 0x0000000a0b140210 */ /* 0x000fce0007ffe005 */
[----:B------:R-:W-:Y:S05]  /*03d0*/  @!P1 BRA `(.L_x_27) ;  /* 0x0000000000449947 */ /* 0x000fea0003800000 */
[----:B------:R-:W-:Y:S02]  /*03e0*/  ISETP.GE.U32.AND P0, PT, R4, 0x4, PT ;  /* 0x000000040400780c */ /* 0x000fe40003f06070 */
[----:B------:R-:W-:-:S04]  /*03f0*/  LOP3.LUT R0, R0, 0x3, RZ, 0xc0, !PT ;  /* 0x0000000300007812 */ /* 0x000fc800078ec0ff */
[----:B------:R-:W-:-:S07]  /*0400*/  ISETP.NE.AND P1, PT, R0, RZ, PT ;  /* 0x000000ff0000720c */ /* 0x000fce0003f25270 */
[C---:B------:R-:W-:Y:S01]  /*0410*/  @P0 LEA R4, R3.reuse, UR4, 0x2 ;  /* 0x0000000403040c11 */ /* 0x040fe2000f8e10ff */
[----:B------:R-:W-:-:S05]  /*0420*/  @P0 VIADD R3, R3, 0x4 ;  /* 0x0000000403030836 */ /* 0x000fca0000000000 */
[----:B------:R-:W0:Y:S02]  /*0430*/  @P0 LDS.128 R4, [R4] ;  /* 0x0000000004040984 */ /* 0x000e240000000c00 */
[----:B0-----:R-:W-:-:S04]  /*0440*/  @P0 IADD3 R5, PT, PT, R5, R4, R20 ;  /* 0x0000000405050210 */ /* 0x001fc80007ffe014 */
[----:B------:R-:W-:Y:S01]  /*0450*/  @P0 IADD3 R20, PT, PT, R7, R6, R5 ;  /* 0x0000000607140210 */ /* 0x000fe20007ffe005 */
[----:B------:R-:W-:Y:S06]  /*0460*/  @!P1 BRA `(.L_x_27) ;  /* 0x0000000000209947 */ /* 0x000fec0003800000 */
[----:B------:R-:W-:Y:S01]  /*0470*/  LEA R3, R3, UR4, 0x2 ;  /* 0x0000000403037c11 */ /* 0x000fe2000f8e10ff */
[----:B------:R-:W-:-:S07]  /*0480*/  IMAD.MOV R0, RZ, RZ, -R0 ;  /* 0x000000ffff007224 */ /* 0x000fce00078e0a00 */
.L_x_28:
[----:B------:R0:W1:Y:S01]  /*0490*/  LDS R5, [R3] ;  /* 0x0000000003057984 */ /* 0x0000620000000800 */
[----:B------:R-:W-:-:S05]  /*04a0*/  VIADD R0, R0, 0x1 ;  /* 0x0000000100007836 */ /* 0x000fca0000000000 */
[----:B------:R-:W-:Y:S01]  /*04b0*/  ISETP.NE.AND P0, PT, R0, RZ, PT ;  /* 0x000000ff0000720c */ /* 0x000fe20003f05270 */
[----:B0-----:R-:W-:Y:S02]  /*04c0*/  VIADD R3, R3, 0x4 ;  /* 0x0000000403037836 */ /* 0x001fe40000000000 */
[----:B-1----:R-:W-:-:S10]  /*04d0*/  IMAD.IADD R20, R5, 0x1, R20 ;  /* 0x0000000105147824 */ /* 0x002fd400078e0214 */
[----:B------:R-:W-:Y:S05]  /*04e0*/  @P0 BRA `(.L_x_28) ;  /* 0xfffffffc00e80947 */ /* 0x000fea000383ffff */
.L_x_27:
[----:B------:R-:W-:Y:S05]  /*04f0*/  BSYNC.RECONVERGENT B0 ;  /* 0x0000000000007941 */ /* 0x000fea0003800200 */
.L_x_26:
[----:B------:R-:W1:Y:S01]  /*0500*/  LDCU UR4, c[0x0][0x394] ;  /* 0x00007280ff0477ac */ /* 0x000e620008000800 */
[----:B------:R-:W-:Y:S01]  /*0510*/  I2FP.F32.S32 R0, R20 ;  /* 0x0000001400007245 */ /* 0x000fe20000201400 */
[----:B------:R-:W-:Y:S01]  /*0520*/  BSSY.RECONVERGENT B0, `(.L_x_29) ;  /* 0x000000e000007945 */ /* 0x000fe20003800200 */
[----:B-1----:R-:W-:-:S04]  /*0530*/  I2FP.F32.S32 R3, UR4 ;  /* 0x0000000400037c45 */ /* 0x002fc80008201400 */
[----:B0-----:R-:W0:Y:S01]  /*0540*/  MUFU.RCP R4, R3 ;  /* 0x0000000300047308 */ /* 0x001e220000001000 */
[----:B------:R-:W-:Y:S07]  /*0550*/  BAR.SYNC.DEFER_BLOCKING 0x0 ;  /* 0x0000000000007b1d */ /* 0x000fee0000010000 */
[----:B------:R-:W1:Y:S01]  /*0560*/  FCHK P0, R0, R3 ;  /* 0x0000000300007302 */ /* 0x000e620000000000 */
[----:B0-----:R-:W-:-:S04]  /*0570*/  FFMA R5, -R3, R4, 1 ;  /* 0x3f80000003057423 */ /* 0x001fc80000000104 */
[----:B------:R-:W-:-:S04]  /*0580*/  FFMA R5, R4, R5, R4 ;  /* 0x0000000504057223 */ /* 0x000fc80000000004 */
[----:B------:R-:W-:-:S04]  /*0590*/  FFMA R4, R0, R5, RZ ;  /* 0x0000000500047223 */ /* 0x000fc800000000ff */
[----:B------:R-:W-:-:S04]  /*05a0*/  FFMA R6, -R3, R4, R0 ;  /* 0x0000000403067223 */ /* 0x000fc80000000100 */
[----:B------:R-:W-:Y:S01]  /*05b0*/  FFMA R7, R5, R6, R4 ;  /* 0x0000000605077223 */ /* 0x000fe20000000004 */
[----:B-1----:R-:W-:Y:S06]  /*05c0*/  @!P0 BRA `(.L_x_30) ;  /* 0x00000000000c8947 */ /* 0x002fec0003800000 */
[----:B------:R-:W-:-:S07]  /*05d0*/  MOV R4, 0x5f0 ;  /* 0x000005f000047802 */ /* 0x000fce0000000f00 */
[----:B------:R-:W-:Y:S05]  /*05e0*/  CALL.REL.NOINC `($__internal_2_$__cuda_sm3x_div_rn_noftz_f32_slowpath) ;  /* 0x0000000000187944 */ /* 0x000fea0003c00000 */
[----:B------:R-:W-:-:S07]  /*05f0*/  IMAD.MOV.U32 R7, RZ, RZ, R0 ;  /* 0x000000ffff077224 */ /* 0x000fce00078e0000 */
.L_x_30:
[----:B------:R-:W-:Y:S05]  /*0600*/  BSYNC.RECONVERGENT B0 ;  /* 0x0000000000007941 */ /* 0x000fea0003800200 */
.L_x_29:
[----:B------:R-:W0:Y:S02]  /*0610*/  LDC.64 R4, c[0x0][0x398] ;  /* 0x0000e600ff047b82 */ /* 0x000e240000000a00 */
[----:B0-----:R-:W-:-:S05]  /*0620*/  IMAD.WIDE R2, R2, 0x4, R4 ;  /* 0x0000000402027825 */ /* 0x001fca00078e0204 */
[----:B------:R-:W-:Y:S01]  /*0630*/  STG.E desc[UR8][R2.64], R7 ;  /* 0x0000000702007986 */ /* 0x000fe2000c101908 */
[----:B------:R-:W-:Y:S05]  /*0640*/  EXIT ;  /* 0x000000000000794d */ /* 0x000fea0003800000 */
        .weak           $__internal_2_$__cuda_sm3x_div_rn_noftz_f32_slowpath
        .type           $__internal_2_$__cuda_sm3x_div_rn_noftz_f32_slowpath,@function
        .size           $__internal_2_$__cuda_sm3x_div_rn_noftz_f32_slowpath,(.L_x_50 - $__internal_2_$__cuda_sm3x_div_rn_noftz_f32_slowpath)
$__internal_2_$__cuda_sm3x_div_rn_noftz_f32_slowpath:
[--C-:B------:R-:W-:Y:S01]  /*0650*/  SHF.R.U32.HI R6, RZ, 0x17, R3.reuse ;  /* 0x00000017ff067819 */ /* 0x100fe20000011603 */
[----:B------:R-:W-:Y:S01]  /*0660*/  BSSY.RECONVERGENT B1, `(.L_x_31) ;  /* 0x0000064000017945 */ /* 0x000fe20003800200 */
[--C-:B------:R-:W-:Y:S01]  /*0670*/  SHF.R.U32.HI R5, RZ, 0x17, R0.reuse ;  /* 0x00000017ff057819 */ /* 0x100fe20000011600 */
[----:B------:R-:W-:Y:S01]  /*0680*/  IMAD.MOV.U32 R8, RZ, RZ, R3 ;  /* 0x000000ffff087224 */ /* 0x000fe200078e0003 */
[----:B------:R-:W-:Y:S02]  /*0690*/  LOP3.LUT R6, R6, 0xff, RZ, 0xc0, !PT ;  /* 0x000000ff06067812 */ /* 0x000fe400078ec0ff */
[----:B------:R-:W-:Y:S01]  /*06a0*/  LOP3.LUT R10, R5, 0xff, RZ, 0xc0, !PT ;  /* 0x000000ff050a7812 */ /* 0x000fe200078ec0ff */
[----:B------:R-:W-:Y:S02]  /*06b0*/  IMAD.MOV.U32 R5, RZ, RZ, R0 ;  /* 0x000000ffff057224 */ /* 0x000fe400078e0000 */
        /* <DEDUP_REMOVED lines=29> */
.L_x_32:
[----:B------:R-:W-:Y:S01]  /*0890*/  LEA R3, R6, 0xc0800000, 0x17 ;  /* 0xc080000006037811 */ /* 0x000fe200078eb8ff */
[----:B------:R-:W-:Y:S04]  /*08a0*/  BSSY.RECONVERGENT B2, `(.L_x_37) ;  /* 0x0000036000027945 */ /* 0x000fe80003800200 */
[----:B------:R-:W-:Y:S02]  /*08b0*/  IMAD.IADD R8, R8, 0x1, -R3 ;  /* 0x0000000108087824 */ /* 0x000fe400078e0a03 */
[----:B------:R-:W-:Y:S02]  /*08c0*/  VIADD R3, R10, 0xffffff81 ;  /* 0xffffff810a037836 */ /* 0x000fe40000000000 */
[----:B------:R-:W0:Y:S01]  /*08d0*/  MUFU.RCP R9, R8 ;  /* 0x0000000800097308 */ /* 0x000e220000001000 */
[----:B------:R-:W-:Y:S01]  /*08e0*/  FADD.FTZ R11, -R8, -RZ ;  /* 0x800000ff080b7221 */ /* 0x000fe20000010100 */
[C---:B------:R-:W-:Y:S01]  /*08f0*/  IMAD R0, R3.reuse, -0x800000, R5 ;  /* 0xff80000003007824 */ /* 0x040fe200078e0205 */
[----:B------:R-:W-:-:S05]  /*0900*/  IADD3 R6, PT, PT, R3, 0x7f, -R6 ;  /* 0x0000007f03067810 */ /* 0x000fca0007ffe806 */
        /* <DEDUP_REMOVED lines=22> */
[C---:B------:R-:W-:Y:S02]  /*0a70*/  VIADD R8, R7.reuse, 0x20 ;  /* 0x0000002007087836 */ /* 0x040fe40000000000 */
[CCC-:B------:R-:W-:Y:S01]  /*0a80*/  FFMA.RM R6, R12.reuse, R10.reuse, R9.reuse ;  /* 0x0000000a0c067223 */ /* 0x1c0fe20000004009 */
[----:B------:R-:W-:Y:S02]  /*0a90*/  ISETP.NE.AND P2, PT, R7, RZ, PT ;  /* 0x000000ff0700720c */ /* 0x000fe40003f45270 */
[----:B------:R-:W-:Y:S01]  /*0aa0*/  LOP3.LUT R5, R3, 0x7fffff, RZ, 0xc0, !PT ;  /* 0x007fffff03057812 */ /* 0x000fe200078ec0ff */
[----:B------:R-:W-:Y:S01]  /*0ab0*/  FFMA.RP R3, R12, R10, R9 ;  /* 0x0000000a0c037223 */ /* 0x000fe20000008009 */
[----:B------:R-:W-:Y:S01]  /*0ac0*/  ISETP.NE.AND P1, PT, R7, RZ, PT ;  /* 0x000000ff0700720c */ /* 0x000fe20003f25270 */
[----:B------:R-:W-:Y:S01]  /*0ad0*/  IMAD.MOV R7, RZ, RZ, -R7 ;  /* 0x000000ffff077224 */ /* 0x000fe200078e0a07 */
[----:B------:R-:W-:-:S02]  /*0ae0*/  LOP3.LUT R5, R5, 0x800000, RZ, 0xfc, !PT ;  /* 0x0080000005057812 */ /* 0x000fc400078efcff */
[----:B------:R-:W-:Y:S02]  /*0af0*/  FSETP.NEU.FTZ.AND P0, PT, R3, R6, PT ;  /* 0x000000060300720b */ /* 0x000fe40003f1d000 */
[----:B------:R-:W-:Y:S02]  /*0b00*/  SHF.L.U32 R8, R5, R8, RZ ;  /* 0x0000000805087219 */ /* 0x000fe400000006ff */
[----:B------:R-:W-:Y:S02]  /*0b10*/  SEL R6, R7, RZ, P2 ;  /* 0x000000ff07067207 */ /* 0x000fe40001000000 */
[----:B------:R-:W-:Y:S02]  /*0b20*/  ISETP.NE.AND P1, PT, R8, RZ, P1 ;  /* 0x000000ff0800720c */ /* 0x000fe40000f25270 */
[----:B------:R-:W-:Y:S02]  /*0b30*/  SHF.R.U32.HI R6, RZ, R6, R5 ;  /* 0x00000006ff067219 */ /* 0x000fe40000011605 */
[----:B------:R-:W-:-:S02]  /*0b40*/  PLOP3.LUT P0, PT, P0, P1, PT, 0xf8, 0x8f ;  /* 0x00000000008f781c */ /* 0x000fc40000703f70 */
[----:B------:R-:W-:Y:S02]  /*0b50*/  SHF.R.U32.HI R8, RZ, 0x1, R6 ;  /* 0x00000001ff087819 */ /* 0x000fe40000011606 */
[----:B------:R-:W-:-:S04]  /*0b60*/  SEL R3, RZ, 0x1, !P0 ;  /* 0x00000001ff037807 */ /* 0x000fc80004000000 */
[----:B------:R-:W-:-:S04]  /*0b70*/  LOP3.LUT R3, R3, 0x1, R8, 0xf8, !PT ;  /* 0x0000000103037812 */ /* 0x000fc800078ef808 */
[----:B------:R-:W-:-:S05]  /*0b80*/  LOP3.LUT R3, R3, R6, RZ, 0xc0, !PT ;  /* 0x0000000603037212 */ /* 0x000fca00078ec0ff */
[----:B------:R-:W-:-:S05]  /*0b90*/  IMAD.IADD R3, R8, 0x1, R3 ;  /* 0x0000000108037824 */ /* 0x000fca00078e0203 */
[----:B------:R-:W-:Y:S01]  /*0ba0*/  LOP3.LUT R0, R3, R0, RZ, 0xfc, !PT ;  /* 0x0000000003007212 */ /* 0x000fe200078efcff */
[----:B------:R-:W-:Y:S06]  /*0bb0*/  BRA `(.L_x_40) ;  /* 0x0000000000107947 */ /* 0x000fec0003800000 */
.L_x_39:
[----:B------:R-:W-:-:S04]  /*0bc0*/  LOP3.LUT R0, R0, 0x80000000, RZ, 0xc0, !PT ;  /* 0x8000000000007812 */ /* 0x000fc800078ec0ff */
[----:B------:R-:W-:Y:S01]  /*0bd0*/  LOP3.LUT R0, R0, 0x7f800000, RZ, 0xfc, !PT ;  /* 0x7f80000000007812 */ /* 0x000fe200078efcff */
[----:B------:R-:W-:Y:S06]  /*0be0*/  BRA `(.L_x_40) ;  /* 0x0000000000047947 */ /* 0x000fec0003800000 */
.L_x_38:
[----:B------:R-:W-:-:S07]  /*0bf0*/  IMAD R0, R6, 0x800000, R0 ;  /* 0x0080000006007824 */ /* 0x000fce00078e0200 */
.L_x_40:
[----:B------:R-:W-:Y:S05]  /*0c00*/  BSYNC.RECONVERGENT B2 ;  /* 0x0000000000027941 */ /* 0x000fea0003800200 */
.L_x_37:
[----:B------:R-:W-:Y:S05]  /*0c10*/  BRA `(.L_x_41) ;  /* 0x0000000000207947 */ /* 0x000fea0003800000 */
.L_x_36:
[----:B------:R-:W-:-:S04]  /*0c20*/  LOP3.LUT R0, R8, 0x80000000, R5, 0x48, !PT ;  /* 0x8000000008007812 */ /* 0x000fc800078e4805 */
[----:B------:R-:W-:Y:S01]  /*0c30*/  LOP3.LUT R0, R0, 0x7f800000, RZ, 0xfc, !PT ;  /* 0x7f80000000007812 */ /* 0x000fe200078efcff */
[----:B------:R-:W-:Y:S06]  /*0c40*/  BRA `(.L_x_41) ;  /* 0x0000000000147947 */ /* 0x000fec0003800000 */
.L_x_35:
[----:B------:R-:W-:Y:S01]  /*0c50*/  LOP3.LUT R0, R8, 0x80000000, R5, 0x48, !PT ;  /* 0x8000000008007812 */ /* 0x000fe200078e4805 */
[----:B------:R-:W-:Y:S06]  /*0c60*/  BRA `(.L_x_41) ;  /* 0x00000000000c7947 */ /* 0x000fec0003800000 */
.L_x_34:
[----:B------:R-:W0:Y:S01]  /*0c70*/  MUFU.RSQ R0, -QNAN ;  /* 0xffc0000000007908 */ /* 0x000e220000001400 */
[----:B------:R-:W-:Y:S05]  /*0c80*/  BRA `(.L_x_41) ;  /* 0x0000000000047947 */ /* 0x000fea0003800000 */
.L_x_33:
[----:B------:R-:W-:-:S07]  /*0c90*/  FADD.FTZ R0, R0, R3 ;  /* 0x0000000300007221 */ /* 0x000fce0000010000 */
.L_x_41:
[----:B------:R-:W-:Y:S05]  /*0ca0*/  BSYNC.RECONVERGENT B1 ;  /* 0x0000000000017941 */ /* 0x000fea0003800200 */
.L_x_31:
[----:B------:R-:W-:-:S04]  /*0cb0*/  IMAD.MOV.U32 R5, RZ, RZ, 0x0 ;  /* 0x00000000ff057424 */ /* 0x000fc800078e00ff */
[----:B0-----:R-:W-:Y:S05]  /*0cc0*/  RET.REL.NODEC R4 `(_Z3cdfPKiiiiiPf) ;  /* 0xfffffff004cc7950 */ /* 0x001fea0003c3ffff */
.L_x_42:
        /* <DEDUP_REMOVED lines=11> */
.L_x_50:


//--------------------- .text._Z11hist_by_x_yPKfiiiPi --------------------------
	.section	.text._Z11hist_by_x_yPKfiiiPi,"ax",@progbits
	.align	128
        .global         _Z11hist_by_x_yPKfiiiPi
        .type           _Z11hist_by_x_yPKfiiiPi,@function
        .size           _Z11hist_by_x_yPKfiiiPi,(.L_x_54 - _Z11hist_by_x_yPKfiiiPi)
        .other          _Z11hist_by_x_yPKfiiiPi,@"STO_CUDA_ENTRY STV_DEFAULT"
_Z11hist_by_x_yPKfiiiPi:
.text._Z11hist_by_x_yPKfiiiPi:
[----:B------:R-:W-:Y:S01]  /*0000*/  LDC R1, c[0x0][0x37c] ;  /* 0x0000df00ff017b82 */ /* 0x000fe20000000800 */
[----:B------:R-:W0:Y:S07]  /*0010*/  S2R R6, SR_TID.X ;  /* 0x0000000000067919 */ /* 0x000e2e0000002100 */
[----:B------:R-:W1:Y:S01]  /*0020*/  S2UR UR4, SR_CTAID.X ;  /* 0x00000000000479c3 */ /* 0x000e620000002500 */
[----:B------:R-:W2:Y:S01]  /*0030*/  LDCU.64 UR10, c[0x0][0x358] ;  /* 0x00006b00ff0a77ac */ /* 0x000ea20008000a00 */
[----:B------:R-:W1:Y:S06]  /*0040*/  S2R R0, SR_CTAID.Y ;  /* 0x0000000000007919 */ /* 0x000e6c0000002600 */
[----:B------:R-:W-:Y:S08]  /*0050*/  BAR.SYNC.DEFER_BLOCKING 0x0 ;  /* 0x0000000000007b1d */ /* 0x000ff00000010000 */
[----:B------:R-:W0:Y:S08]  /*0060*/  LDC.64 R2, c[0x0][0x388] ;  /* 0x0000e200ff027b82 */ /* 0x000e300000000a00 */
[----:B------:R-:W1:Y:S08]  /*0070*/  LDC R7, c[0x0][0x390] ;  /* 0x0000e400ff077b82 */ /* 0x000e700000000800 */
[----:B------:R-:W3:Y:S01]  /*0080*/  LDC.64 R4, c[0x0][0x380] ;  /* 0x0000e000ff047b82 */ /* 0x000ee20000000a00 */
[----:B0-----:R-:W-:-:S02]  /*0090*/  IMAD R3, R6, R3, RZ ;  /* 0x0000000306037224 */ /* 0x001fc400078e02ff */
[----:B-1----:R-:W-:-:S04]  /*00a0*/  IMAD R0, R7, UR4, R0 ;  /* 0x0000000407007c24 */ /* 0x002fc8000f8e0200 */
[----:B------:R-:W-:-:S04]  /*00b0*/  IMAD R3, R3, R7, R0 ;  /* 0x0000000703037224 */ /* 0x000fc800078e0200 */
[----:B---3--:R-:W-:-:S06]  /*00c0*/  IMAD.WIDE R4, R3, 0x4, R4 ;  /* 0x0000000403047825 */ /* 0x008fcc00078e0204 */
[----:B--2---:R-:W2:Y:S01]  /*00d0*/  LDG.E.CONSTANT R4, desc[UR10][R4.64] ;  /* 0x0000000a04047981 */ /* 0x004ea2000c1e9900 */
[----:B------:R-:W0:Y:S01]  /*00e0*/  S2UR UR5, SR_CgaCtaId ;  /* 0x00000000000579c3 */ /* 0x000e220000008800 */
[----:B------:R-:W-:Y:S01]  /*00f0*/  I2FP.F32.S32 R3, R2 ;  /* 0x0000000200037245 */ /* 0x000fe20000201400 */
[----:B------:R-:W-:Y:S01]  /*0100*/  UMOV UR4, 0x400 ;  /* 0x0000040000047882 */ /* 0x000fe20000000000 */
[----:B------:R-:W-:-:S04]  /*0110*/  ISETP.GE.AND P0, PT, R2, 0x1, PT ;  /* 0x000000010200780c */ /* 0x000fc80003f06270 */
[----:B------:R-:W-:Y:S01]  /*0120*/  ISETP.NE.OR P0, PT, R6, RZ, !P0 ;  /* 0x000000ff0600720c */ /* 0x000fe20004705670 */
[----:B0-----:R-:W-:Y:S01]  /*0130*/  ULEA UR4, UR5, UR4, 0x18 ;  /* 0x0000000405047291 */ /* 0x001fe2000f8ec0ff */
[----:B--2---:R-:W-:-:S06]  /*0140*/  FMUL R3, R4, R3 ;  /* 0x0000000304037220 */ /* 0x004fcc0000400000 */
[----:B------:R-:W0:Y:S02]  /*0150*/  F2I.TRUNC.NTZ R3, R3 ;  /* 0x0000000300037305 */ /* 0x000e24000020f100 */
[----:B0-----:R-:W-:-:S05]  /*0160*/  LEA R6, R3, UR4, 0x2 ;  /* 0x0000000403067c11 */ /* 0x001fca000f8e10ff */
[----:B------:R0:W-:Y:S01]  /*0170*/  ATOMS.POPC.INC.32 RZ, [R6+URZ] ;  /* 0x0000000006ff7f8c */ /* 0x0001e2000d8000ff */
[----:B------:R-:W-:Y:S06]  /*0180*/  BAR.SYNC.DEFER_BLOCKING 0x0 ;  /* 0x0000000000007b1d */ /* 0x000fec0000010000 */
[----:B------:R-:W-:Y:S05]  /*0190*/  @P0 EXIT ;  /* 0x000000000000094d */ /* 0x000fea0003800000 */
[----:B------:R-:W-:Y:S01]  /*01a0*/  ISETP.GE.U32.AND P1, PT, R2, 0x8, PT ;  /* 0x000000080200780c */ /* 0x000fe20003f26070 */
[----:B------:R-:W-:Y:S01]  /*01b0*/  IMAD R0, R0, R2, RZ ;  /* 0x0000000200007224 */ /* 0x000fe200078e02ff */
[----:B------:R-:W-:Y:S01]  /*01c0*/  LOP3.LUT R16, R2, 0x7, RZ, 0xc0, !PT ;  /* 0x0000000702107812 */ /* 0x000fe200078ec0ff */
[----:B------:R-:W-:-:S03]  /*01d0*/  IMAD.MOV.U32 R3, RZ, RZ, RZ ;  /* 0x000000ffff037224 */ /* 0x000fc600078e00ff */
[----:B------:R-:W-:-:S07]  /*01e0*/  ISETP.NE.AND P0, PT, R16, RZ, PT ;  /* 0x000000ff1000720c */ /* 0x000fce0003f05270 */
[----:B------:R-:W-:Y:S06]  /*01f0*/  @!P1 BRA `(.L_x_43) ;  /* 0x0000000000649947 */ /* 0x000fec0003800000 */
[----:B------:R-:W1:Y:S01]  /*0200*/  LDCU.64 UR6, c[0x0][0x398] ;  /* 0x00007300ff0677ac */ /* 0x000e620008000a00 */
[----:B------:R-:W-:Y:S01]  /*0210*/  LOP3.LUT R3, R2, 0x7ffffff8, RZ, 0xc0, !PT ;  /* 0x7ffffff802037812 */ /* 0x000fe200078ec0ff */
[----:B------:R-:W-:Y:S01]  /*0220*/  IMAD.MOV.U32 R15, RZ, RZ, R0 ;  /* 0x000000ffff0f7224 */ /* 0x000fe200078e0000 */
[----:B------:R-:W-:-:S03]  /*0230*/  UIADD3 UR8, UPT, UPT, UR4, 0x10, URZ ;  /* 0x0000001004087890 */ /* 0x000fc6000fffe0ff */
[----:B------:R-:W-:Y:S01]  /*0240*/  IMAD.MOV R14, RZ, RZ, -R3 ;  /* 0x000000ffff0e7224 */ /* 0x000fe200078e0a03 */
[----:B-1----:R-:W-:-:S04]  /*0250*/  UIADD3 UR5, UP0, UPT, UR6, 0x10, URZ ;  /* 0x0000001006057890 */ /* 0x002fc8000ff1e0ff */
[----:B------:R-:W-:-:S12]  /*0260*/  UIADD3.X UR6, UPT, UPT, URZ, UR7, URZ, UP0, !UPT ;  /* 0x00000007ff067290 */ /* 0x000fd800087fe4ff */
.L_x_44:
[----:B-1----:R-:W1:Y:S01]  /*0270*/  LDS.128 R8, [UR8+-0x10] ;  /* 0xfffff008ff087984 */ /* 0x002e620008000c00 */
[----:B------:R-:W-:Y:S01]  /*0280*/  MOV R13, UR6 ;  /* 0x00000006000d7c02 */ /* 0x000fe20008000f00 */
[----:B------:R-:W-:Y:S02]  /*0290*/  IMAD.U32 R12, RZ, RZ, UR5 ;  /* 0x00000005ff0c7e24 */ /* 0x000fe4000f8e00ff */
[----:B0-----:R-:W0:Y:S01]  /*02a0*/  LDS.128 R4, [UR8] ;  /* 0x00000008ff047984 */ /* 0x001e220008000c00 */
[----:B------:R-:W-:Y:S01]  /*02b0*/  VIADD R14, R14, 0x8 ;  /* 0x000000080e0e7836 */ /* 0x000fe20000000000 */
[----:B------:R-:W-:Y:S01]  /*02c0*/  UIADD3 UR8, UPT, UPT, UR8, 0x20, URZ ;  /* 0x0000002008087890 */ /* 0x000fe2000fffe0ff */
[----:B------:R-:W-:-:S03]  /*02d0*/  IMAD.WIDE R12, R15, 0x4, R12 ;  /* 0x000000040f0c7825 */ /* 0x000fc600078e020c */
[----:B------:R-:W-:Y:S01]  /*02e0*/  ISETP.NE.AND P1, PT, R14, RZ, PT ;  /* 0x000000ff0e00720c */ /* 0x000fe20003f25270 */
[----:B------:R-:W-:Y:S01]  /*02f0*/  VIADD R15, R15, 0x8 ;  /* 0x000000080f0f7836 */ /* 0x000fe20000000000 */
[----:B-1----:R1:W-:Y:S04]  /*0300*/  STG.E desc[UR10][R12.64+-0x10], R8 ;  /* 0xfffff0080c007986 */ /* 0x0023e8000c10190a */
[----:B------:R1:W-:Y:S04]  /*0310*/  STG.E desc[UR10][R12.64+-0xc], R9 ;  /* 0xfffff4090c007986 */ /* 0x0003e8000c10190a */
[----:B------:R1:W-:Y:S04]  /*0320*/  STG.E desc[UR10][R12.64+-0x8], R10 ;  /* 0xfffff80a0c007986 */ /* 0x0003e8000c10190a */
[----:B------:R1:W-:Y:S04]  /*0330*/  STG.E desc[UR10][R12.64+-0x4], R11 ;  /* 0xfffffc0b0c007986 */ /* 0x0003e8000c10190a */
[----:B0-----:R1:W-:Y:S04]  /*0340*/  STG.E desc[UR10][R12.64], R4 ;  /* 0x000000040c007986 */ /* 0x0013e8000c10190a */
[----:B------:R1:W-:Y:S04]  /*0350*/  STG.E desc[UR10][R12.64+0x4], R5 ;  /* 0x000004050c007986 */ /* 0x0003e8000c10190a */
[----:B------:R1:W-:Y:S04]  /*0360*/  STG.E desc[UR10][R12.64+0x8], R6 ;  /* 0x000008060c007986 */ /* 0x0003e8000c10190a */
[----:B------:R1:W-:Y:S01]  /*0370*/  STG.E desc[UR10][R12.64+0xc], R7 ;  /* 0x00000c070c007986 */ /* 0x0003e2000c10190a */
[----:B------:R-:W-:Y:S05]  /*0380*/  @P1 BRA `(.L_x_44) ;  /* 0xfffffffc00b81947 */ /* 0x000fea000383ffff */
.L_x_43:
[----:B------:R-:W-:Y:S05]  /*0390*/  @!P0 EXIT ;  /* 0x000000000000894d */ /* 0x000fea0003800000 */
[----:B------:R-:W-:Y:S02]  /*03a0*/  ISETP.GE.U32.AND P0, PT, R16, 0x4, PT ;  /* 0x000000041000780c */ /* 0x000fe40003f06070 */
[----:B-1----:R-:W-:-:S04]  /*03b0*/  LOP3.LUT R12, R2, 0x3, RZ, 0xc0, !PT ;  /* 0x00000003020c7812 */ /* 0x002fc800078ec0ff */
[----:B------:R-:W-:-:S07]  /*03c0*/  ISETP.NE.AND P1, PT, R12, RZ, PT ;  /* 0x000000ff0c00720c */ /* 0x000fce0003f25270 */
[----:B------:R-:W-:Y:S06]  /*03d0*/  @!P0 BRA `(.L_x_45) ;  /* 0x00000000002c8947 */ /* 0x000fec0003800000 */
[C---:B0-----:R-:W-:Y:S01]  /*03e0*/  LEA R6, R3.reuse, UR4, 0x2 ;  /* 0x0000000403067c11 */ /* 0x041fe2000f8e10ff */
[----:B------:R-:W0:Y:S01]  /*03f0*/  LDC.64 R4, c[0x0][0x398] ;  /* 0x0000e600ff047b82 */ /* 0x000e220000000a00 */
[----:B------:R-:W-:Y:S01]  /*0400*/  IADD3 R7, PT, PT, R0, R3, RZ ;  /* 0x0000000300077210 */ /* 0x000fe20007ffe0ff */
[----:B------:R-:W-:Y:S02]  /*0410*/  VIADD R3, R3, 0x4 ;  /* 0x0000000403037836 */ /* 0x000fe40000000000 */
[----:B------:R-:W1:Y:S04]  /*0420*/  LDS.64 R8, [R6] ;  /* 0x0000000006087984 */ /* 0x000e680000000a00 */
[----:B------:R-:W2:Y:S01]  /*0430*/  LDS.64 R10, [R6+0x8] ;  /* 0x00000800060a7984 */ /* 0x000ea20000000a00 */
[----:B0-----:R-:W-:-:S05]  /*0440*/  IMAD.WIDE R4, R7, 0x4, R4 ;  /* 0x0000000407047825 */ /* 0x001fca00078e0204 */
[----:B-1----:R1:W-:Y:S04]  /*0450*/  STG.E desc[UR10][R4.64], R8 ;  /* 0x0000000804007986 */ /* 0x0023e8000c10190a */
[----:B------:R1:W-:Y:S04]  /*0460*/  STG.E desc[UR10][R4.64+0x4], R9 ;  /* 0x0000040904007986 */ /* 0x0003e8000c10190a */
[----:B--2---:R1:W-:Y:S04]  /*0470*/  STG.E desc[UR10][R4.64+0x8], R10 ;  /* 0x0000080a04007986 */ /* 0x0043e8000c10190a */
[----:B------:R1:W-:Y:S02]  /*0480*/  STG.E desc[UR10][R4.64+0xc], R11 ;  /* 0x00000c0b04007986 */ /* 0x0003e4000c10190a */
.L_x_45:
[----:B------:R-:W-:Y:S05]  /*0490*/  @!P1 EXIT ;  /* 0x000000000000994d */ /* 0x000fea0003800000 */
[----:B------:R-:W-:Y:S02]  /*04a0*/  ISETP.NE.AND P0, PT, R12, 0x1, PT ;  /* 0x000000010c00780c */ /* 0x000fe40003f05270 */
[----:B------:R-:W-:-:S04]  /*04b0*/  LOP3.LUT R2, R2, 0x1, RZ, 0xc0, !PT ;  /* 0x0000000102027812 */ /* 0x000fc800078ec0ff */
[----:B------:R-:W-:-:S07]  /*04c0*/  ISETP.NE.U32.AND P1, PT, R2, 0x1, PT ;  /* 0x000000010200780c */ /* 0x000fce0003f25070 */
[----:B------:R-:W-:Y:S06]  /*04d0*/  @!P0 BRA `(.L_x_46) ;  /* 0x0000000000208947 */ /* 0x000fec0003800000 */
[C---:B------:R-:W-:Y:S01]  /*04e0*/  LEA R2, R3.reuse, UR4, 0x2 ;  /* 0x0000000403027c11 */ /* 0x040fe2000f8e10ff */
[----:B-1----:R-:W1:Y:S01]  /*04f0*/  LDC.64 R4, c[0x0][0x398] ;  /* 0x0000e600ff047b82 */ /* 0x002e620000000a00 */
[----:B------:R-:W-:Y:S01]  /*0500*/  IMAD.IADD R9, R0, 0x1, R3 ;  /* 0x0000000100097824 */ /* 0x000fe200078e0203 */
[----:B------:R-:W-:Y:S02]  /*0510*/  IADD3 R3, PT, PT, R3, 0x2, RZ ;  /* 0x0000000203037810 */ /* 0x000fe40007ffe0ff */
[----:B0-----:R-:W0:Y:S01]  /*0520*/  LDS.64 R6, [R2] ;  /* 0x0000000002067984 */ /* 0x001e220000000a00 */
[----:B-1----:R-:W-:-:S05]  /*0530*/  IMAD.WIDE R4, R9, 0x4, R4 ;  /* 0x0000000409047825 */ /* 0x002fca00078e0204 */
[----:B0-----:R2:W-:Y:S04]  /*0540*/  STG.E desc[UR10][R4.64], R6 ;  /* 0x0000000604007986 */ /* 0x0015e8000c10190a */
[----:B------:R2:W-:Y:S02]  /*0550*/  STG.E desc[UR10][R4.64+0x4], R7 ;  /* 0x0000040704007986 */ /* 0x0005e4000c10190a */
.L_x_46:
[----:B------:R-:W-:Y:S05]  /*0560*/  @P1 EXIT ;  /* 0x000000000000194d */ /* 0x000fea0003800000 */
[----:B0-2---:R-:W-:Y:S01]  /*0570*/  LEA R6, R3, UR4, 0x2 ;  /* 0x0000000403067c11 */ /* 0x005fe2000f8e10ff */
[----:B-1----:R-:W0:Y:S01]  /*0580*/  LDC.64 R4, c[0x0][0x398] ;  /* 0x0000e600ff047b82 */ /* 0x002e220000000a00 */
[----:B------:R-:W-:-:S03]  /*0590*/  IMAD.IADD R3, R0, 0x1, R3 ;  /* 0x0000000100037824 */ /* 0x000fc600078e0203 */
[----:B------:R-:W1:Y:S01]  /*05a0*/  LDS R7, [R6] ;  /* 0x0000000006077984 */ /* 0x000e620000000800 */
[----:B0-----:R-:W-:-:S05]  /*05b0*/  IMAD.WIDE R2, R3, 0x4, R4 ;  /* 0x0000000403027825 */ /* 0x001fca00078e0204 */
[----:B-1----:R-:W-:Y:S01]  /*05c0*/  STG.E desc[UR10][R2.64], R7 ;  /* 0x0000000702007986 */ /* 0x002fe2000c10190a */
[----:B------:R-:W-:Y:S05]  /*05d0*/  EXIT ;  /* 0x000000000000794d */ /* 0x000fea0003800000 */
.L_x_47:
        /* <DEDUP_REMOVED lines=10> */
.L_x_54:


//--------------------- .nv.global.init           --------------------------
	.section	.nv.global.init,"aw",@progbits
	.align	4
.nv.global.init:
	.type		mrg32k3aM1SubSeq,@object
	.size		mrg32k3aM1SubSeq,(mrg32k3aM2SubSeq - mrg32k3aM1SubSeq)
mrg32k3aM1SubSeq:
        /*0000*/ 	.byte	0x0b, 0xcc, 0xee, 0x04, 0x73, 0x29, 0x8b, 0x6f, 0xf6, 0x53, 0x03, 0xf6, 0x23, 0xf6, 0xea, 0xda
        /* <DEDUP_REMOVED lines=125> */
	.type		mrg32k3aM2SubSeq,@object
	.size		mrg32k3aM2SubSeq,(mrg32k3aM1 - mrg32k3aM2SubSeq)
mrg32k3aM2SubSeq:
        /* <DEDUP_REMOVED lines=126> */
	.type		mrg32k3aM1,@object
	.size		mrg32k3aM1,(mrg32k3aM1Seq - mrg32k3aM1)
mrg32k3aM1:
        /* <DEDUP_REMOVED lines=144> */
	.type		mrg32k3aM1Seq,@object
	.size		mrg32k3aM1Seq,(mrg32k3aM2 - mrg32k3aM1Seq)
mrg32k3aM1Seq:
        /* <DEDUP_REMOVED lines=144> */
	.type		mrg32k3aM2,@object
	.size		mrg32k3aM2,(mrg32k3aM2Seq - mrg32k3aM2)
mrg32k3aM2:
        /* <DEDUP_REMOVED lines=144> */
	.type		mrg32k3aM2Seq,@object
	.size		mrg32k3aM2Seq,(precalc_xorwow_matrix - mrg32k3aM2Seq)
mrg32k3aM2Seq:
        /* <DEDUP_REMOVED lines=144> */
	.type		precalc_xorwow_matrix,@object
	.size		precalc_xorwow_matrix,(precalc_xorwow_offset_matrix - precalc_xorwow_matrix)
precalc_xorwow_matrix:
        /* <DEDUP_REMOVED lines=6400> */
	.type		precalc_xorwow_offset_matrix,@object
	.size		precalc_xorwow_offset_matrix,(.L_1 - precalc_xorwow_offset_matrix)
precalc_xorwow_offset_matrix:
        /* <DEDUP_REMOVED lines=6400> */
.L_1:


//--------------------- .nv.shared._ZN3cub18CUB_300001_SM_10006detail11EmptyKernelIvEEvv --------------------------
	.section	.nv.shared._ZN3cub18CUB_300001_SM_10006detail11EmptyKernelIvEEvv,"aw",@nobits
	.sectionflags	@""
	.align	16
	.zero		1024


//--------------------- .nv.shared.reserved.0     --------------------------
	.section	.nv.shared.reserved.0,"aw",@nobits
	.weak		__nv_reservedSMEM_offset_0_alias
	.size		__nv_reservedSMEM_offset_0_alias, 0, 64
	.other		__nv_reservedSMEM_offset_0_alias,@"STO_CUDA_RESERVED_SHARED STV_DEFAULT"
__nv_reservedSMEM_offset_0_alias:
	.zero		0
	.zero		64


//--------------------- .nv.global                --------------------------
	.section	.nv.global,"aw",@nobits
.nv.global:
	.type		_ZN34_INTERNAL_e2445eb5_4_k_cu_2b0f8c6e6thrust24THRUST_300001_SM_1000_NS3seqE,@object
	.size		_ZN34_INTERNAL_e2445eb5_4_k_cu_2b0f8c6e6thrust24THRUST_300001_SM_1000_NS3seqE,(_ZN34_INTERNAL_e2445eb5_4_k_cu_2b0f8c6e4cuda3std3__48in_placeE - _ZN34_INTERNAL_e2445eb5_4_k_cu_2b0f8c6e6thrust24THRUST_300001_SM_1000_NS3seqE)
_ZN34_INTERNAL_e2445eb5_4_k_cu_2b0f8c6e6thrust24THRUST_300001_SM_1000_NS3seqE:
	.zero		1
	.type		_ZN34_INTERNAL_e2445eb5_4_k_cu_2b0f8c6e4cuda3std3__48in_placeE,@object
	.size		_ZN34_INTERNAL_e2445eb5_4_k_cu_2b0f8c6e4cuda3std3__48in_placeE,(_ZN34_INTERNAL_e2445eb5_4_k_cu_2b0f8c6e4cuda3std6ranges3__45__cpo4sizeE - _ZN34_INTERNAL_e2445eb5_4_k_cu_2b0f8c6e4cuda3std3__48in_placeE)
_ZN34_INTERNAL_e2445eb5_4_k_cu_2b0f8c6e4cuda3std3__48in_placeE:
	.zero		1
	.type		_ZN34_INTERNAL_e2445eb5_4_k_cu_2b0f8c6e4cuda3std6ranges3__45__cpo4sizeE,@object
	.size		_ZN34_INTERNAL_e2445eb5_4_k_cu_2b0f8c6e4cuda3std6ranges3__45__cpo4sizeE,(_ZN34_INTERNAL_e2445eb5_4_k_cu_2b0f8c6e6thrust24THRUST_300001_SM_1000_NS12placeholders2_3E - _ZN34_INTERNAL_e2445eb5_4_k_cu_2b0f8c6e4cuda3std6ranges3__45__cpo4sizeE)
_ZN34_INTERNAL_e2445eb5_4_k_cu_2b0f8c6e4cuda3std6ranges3__45__cpo4sizeE:
	.zero		1
	.type		_ZN34_INTERNAL_e2445eb5_4_k_cu_2b0f8c6e6thrust24THRUST_300001_SM_1000_NS12placeholders2_3E,@object
	.size		_ZN34_INTERNAL_e2445eb5_4_k_cu_2b0f8c6e6thrust24THRUST_300001_SM_1000_NS12placeholders2_3E,(_ZN34_INTERNAL_e2445eb5_4_k_cu_2b0f8c6e4cuda3std3__45__cpo6cbeginE - _ZN34_INTERNAL_e2445eb5_4_k_cu_2b0f8c6e6thrust24THRUST_300001_SM_1000_NS12placeholders2_3E)
_ZN34_INTERNAL_e2445eb5_4_k_cu_2b0f8c6e6thrust24THRUST_300001_SM_1000_NS12placeholders2_3E:
	.zero		1
	.type		_ZN34_INTERNAL_e2445eb5_4_k_cu_2b0f8c6e4cuda3std3__45__cpo6cbeginE,@object
	.size		_ZN34_INTERNAL_e2445eb5_4_k_cu_2b0f8c6e4cuda3std3__45__cpo6cbeginE,(_ZN34_INTERNAL_e2445eb5_4_k_cu_2b0f8c6e4cuda3std6ranges3__45__cpo6cbeginE - _ZN34_INTERNAL_e2445eb5_4_k_cu_2b0f8c6e4cuda3std3__45__cpo6cbeginE)
_ZN34_INTERNAL_e2445eb5_4_k_cu_2b0f8c6e4cuda3std3__45__cpo6cbeginE:
	.zero		1
	.type		_ZN34_INTERNAL_e2445eb5_4_k_cu_2b0f8c6e4cuda3std6ranges3__45__cpo6cbeginE,@object
	.size		_ZN34_INTERNAL_e2445eb5_4_k_cu_2b0f8c6e4cuda3std6ranges3__45__cpo6cbeginE,(_ZN34_INTERNAL_e2445eb5_4_k_cu_2b0f8c6e6thrust24THRUST_300001_SM_1000_NS12placeholders2_7E - _ZN34_INTERNAL_e2445eb5_4_k_cu_2b0f8c6e4cuda3std6ranges3__45__cpo6cbeginE)
_ZN34_INTERNAL_e2445eb5_4_k_cu_2b0f8c6e4cuda3std6ranges3__45__cpo6cbeginE:
	.zero		1
	.type		_ZN34_INTERNAL_e2445eb5_4_k_cu_2b0f8c6e6thrust24THRUST_300001_SM_1000_NS12placeholders2_7E,@object
	.size		_ZN34_INTERNAL_e2445eb5_4_k_cu_2b0f8c6e6thrust24THRUST_300001_SM_1000_NS12placeholders2_7E,(_ZN34_INTERNAL_e2445eb5_4_k_cu_2b0f8c6e4cuda3std3__45__cpo7crbeginE - _ZN34_INTERNAL_e2445eb5_4_k_cu_2b0f8c6e6thrust24THRUST_300001_SM_1000_NS12placeholders2_7E)
_ZN34_INTERNAL_e2445eb5_4_k_cu_2b0f8c6e6thrust24THRUST_300001_SM_1000_NS12placeholders2_7E:
	.zero		1
	.type		_ZN34_INTERNAL_e2445eb5_4_k_cu_2b0f8c6e4cuda3std3__45__cpo7crbeginE,@object
	.size		_ZN34_INTERNAL_e2445eb5_4_k_cu_2b0f8c6e4cuda3std3__45__cpo7crbeginE,(_ZN34_INTERNAL_e2445eb5_4_k_cu_2b0f8c6e4cuda3std6ranges3__45__cpo4nextE - _ZN34_INTERNAL_e2445eb5_4_k_cu_2b0f8c6e4cuda3std3__45__cpo7crbeginE)
_ZN34_INTERNAL_e2445eb5_4_k_cu_2b0f8c6e4cuda3std3__45__cpo7crbeginE:
	.zero		1
	.type		_ZN34_INTERNAL_e2445eb5_4_k_cu_2b0f8c6e4cuda3std6ranges3__45__cpo4nextE,@object
	.size		_ZN34_INTERNAL_e2445eb5_4_k_cu_2b0f8c6e4cuda3std6ranges3__45__cpo4nextE,(_ZN34_INTERNAL_e2445eb5_4_k_cu_2b0f8c6e4cuda3std6ranges3__45__cpo4swapE - _ZN34_INTERNAL_e2445eb5_4_k_cu_2b0f8c6e4cuda3std6ranges3__45__cpo4nextE)
_ZN34_INTERNAL_e2445eb5_4_k_cu_2b0f8c6e4cuda3std6ranges3__45__cpo4nextE:
	.zero		1
	.type		_ZN34_INTERNAL_e2445eb5_4_k_cu_2b0f8c6e4cuda3std6ranges3__45__cpo4swapE,@object
	.size		_ZN34_INTERNAL_e2445eb5_4_k_cu_2b0f8c6e4cuda3std6ranges3__45__cpo4swapE,(_ZN34_INTERNAL_e2445eb5_4_k_cu_2b0f8c6e6thrust24THRUST_300001_SM_1000_NS8cuda_cub10par_nosyncE - _ZN34_INTERNAL_e2445eb5_4_k_cu_2b0f8c6e4cuda3std6ranges3__45__cpo4swapE)
_ZN34_INTERNAL_e2445eb5_4_k_cu_2b0f8c6e4cuda3std6ranges3__45__cpo4swapE:
	.zero		1
	.type		_ZN34_INTERNAL_e2445eb5_4_k_cu_2b0f8c6e6thrust24THRUST_300001_SM_1000_NS8cuda_cub10par_nosyncE,@object
	.size		_ZN34_INTERNAL_e2445eb5_4_k_cu_2b0f8c6e6thrust24THRUST_300001_SM_1000_NS8cuda_cub10par_nosyncE,(_ZN34_INTERNAL_e2445eb5_4_k_cu_2b0f8c6e6thrust24THRUST_300001_SM_1000_NS12placeholders2_9E - _ZN34_INTERNAL_e2445eb5_4_k_cu_2b0f8c6e6thrust24THRUST_300001_SM_1000_NS8cuda_cub10par_nosyncE)
_ZN34_INTERNAL_e2445eb5_4_k_cu_2b0f8c6e6thrust24THRUST_300001_SM_1000_NS8cuda_cub10par_nosyncE:
	.zero		1
	.type		_ZN34_INTERNAL_e2445eb5_4_k_cu_2b0f8c6e6thrust24THRUST_300001_SM_1000_NS12placeholders2_9E,@object
	.size		_ZN34_INTERNAL_e2445eb5_4_k_cu_2b0f8c6e6thrust24THRUST_300001_SM_1000_NS12placeholders2_9E,(_ZN34_INTERNAL_e2445eb5_4_k_cu_2b0f8c6e4cuda3std3__436_GLOBAL__N__e2445eb5_4_k_cu_2b0f8c6e6ignoreE - _ZN34_INTERNAL_e2445eb5_4_k_cu_2b0f8c6e6thrust24THRUST_300001_SM_1000_NS12placeholders2_9E)
_ZN34_INTERNAL_e2445eb5_4_k_cu_2b0f8c6e6thrust24THRUST_300001_SM_1000_NS12placeholders2_9E:
	.zero		1
	.type		_ZN34_INTERNAL_e2445eb5_4_k_cu_2b0f8c6e4cuda3std3__436_GLOBAL__N__e2445eb5_4_k_cu_2b0f8c6e6ignoreE,@object
	.size		_ZN34_INTERNAL_e2445eb5_4_k_cu_2b0f8c6e4cuda3std3__436_GLOBAL__N__e2445eb5_4_k_cu_2b0f8c6e6ignoreE,(_ZN34_INTERNAL_e2445eb5_4_k_cu_2b0f8c6e4cuda3std6ranges3__45__cpo4dataE - _ZN34_INTERNAL_e2445eb5_4_k_cu_2b0f8c6e4cuda3std3__436_GLOBAL__N__e2445eb5_4_k_cu_2b0f8c6e6ignoreE)
_ZN34_INTERNAL_e2445eb5_4_k_cu_2b0f8c6e4cuda3std3__436_GLOBAL__N__e2445eb5_4_k_cu_2b0f8c6e6ignoreE:
	.zero		1
	.type		_ZN34_INTERNAL_e2445eb5_4_k_cu_2b0f8c6e4cuda3std6ranges3__45__cpo4dataE,@object
	.size		_ZN34_INTERNAL_e2445eb5_4_k_cu_2b0f8c6e4cuda3std6ranges3__45__cpo4dataE,(_ZN34_INTERNAL_e2445eb5_4_k_cu_2b0f8c6e6thrust24THRUST_300001_SM_1000_NS12placeholders2_1E - _ZN34_INTERNAL_e2445eb5_4_k_cu_2b0f8c6e4cuda3std6ranges3__45__cpo4dataE)
_ZN34_INTERNAL_e2445eb5_4_k_cu_2b0f8c6e4cuda3std6ranges3__45__cpo4dataE:
	.zero		1
	.type		_ZN34_INTERNAL_e2445eb5_4_k_cu_2b0f8c6e6thrust24THRUST_300001_SM_1000_NS12placeholders2_1E,@object
	.size		_ZN34_INTERNAL_e2445eb5_4_k_cu_2b0f8c6e6thrust24THRUST_300001_SM_1000_NS12placeholders2_1E,(_ZN34_INTERNAL_e2445eb5_4_k_cu_2b0f8c6e4cuda3std3__45__cpo5beginE - _ZN34_INTERNAL_e2445eb5_4_k_cu_2b0f8c6e6thrust24THRUST_300001_SM_1000_NS12placeholders2_1E)
_ZN34_INTERNAL_e2445eb5_4_k_cu_2b0f8c6e6thrust24THRUST_300001_SM_1000_NS12placeholders2_1E:
	.zero		1
	.type		_ZN34_INTERNAL_e2445eb5_4_k_cu_2b0f8c6e4cuda3std3__45__cpo5beginE,@object
	.size		_ZN34_INTERNAL_e2445eb5_4_k_cu_2b0f8c6e4cuda3std3__45__cpo5beginE,(_ZN34_INTERNAL_e2445eb5_4_k_cu_2b0f8c6e4cuda3std6ranges3__45__cpo5beginE - _ZN34_INTERNAL_e2445eb5_4_k_cu_2b0f8c6e4cuda3std3__45__cpo5beginE)
_ZN34_INTERNAL_e2445eb5_4_k_cu_2b0f8c6e4cuda3std3__45__cpo5beginE:
	.zero		1
	.type		_ZN34_INTERNAL_e2445eb5_4_k_cu_2b0f8c6e4cuda3std6ranges3__45__cpo5beginE,@object
	.size		_ZN34_INTERNAL_e2445eb5_4_k_cu_2b0f8c6e4cuda3std6ranges3__45__cpo5beginE,(_ZN34_INTERNAL_e2445eb5_4_k_cu_2b0f8c6e6thrust24THRUST_300001_SM_1000_NS12placeholders2_5E - _ZN34_INTERNAL_e2445eb5_4_k_cu_2b0f8c6e4cuda3std6ranges3__45__cpo5beginE)
_ZN34_INTERNAL_e2445eb5_4_k_cu_2b0f8c6e4cuda3std6ranges3__45__cpo5beginE:
	.zero		1
	.type		_ZN34_INTERNAL_e2445eb5_4_k_cu_2b0f8c6e6thrust24THRUST_300001_SM_1000_NS12placeholders2_5E,@object
	.size		_ZN34_INTERNAL_e2445eb5_4_k_cu_2b0f8c6e6thrust24THRUST_300001_SM_1000_NS12placeholders2_5E,(_ZN34_INTERNAL_e2445eb5_4_k_cu_2b0f8c6e4cuda3std3__45__cpo6rbeginE - _ZN34_INTERNAL_e2445eb5_4_k_cu_2b0f8c6e6thrust24THRUST_300001_SM_1000_NS12placeholders2_5E)
_ZN34_INTERNAL_e2445eb5_4_k_cu_2b0f8c6e6thrust24THRUST_300001_SM_1000_NS12placeholders2_5E:
	.zero		1
	.type		_ZN34_INTERNAL_e2445eb5_4_k_cu_2b0f8c6e4cuda3std3__45__cpo6rbeginE,@object
	.size		_ZN34_INTERNAL_e2445eb5_4_k_cu_2b0f8c6e4cuda3std3__45__cpo6rbeginE,(_ZN34_INTERNAL_e2445eb5_4_k_cu_2b0f8c6e4cuda3std6ranges3__45__cpo7advanceE - _ZN34_INTERNAL_e2445eb5_4_k_cu_2b0f8c6e4cuda3std3__45__cpo6rbeginE)
_ZN34_INTERNAL_e2445eb5_4_k_cu_2b0f8c6e4cuda3std3__45__cpo6rbeginE:
	.zero		1
	.type		_ZN34_INTERNAL_e2445eb5_4_k_cu_2b0f8c6e4cuda3std6ranges3__45__cpo7advanceE,@object
	.size		_ZN34_INTERNAL_e2445eb5_4_k_cu_2b0f8c6e4cuda3std6ranges3__45__cpo7advanceE,(_ZN34_INTERNAL_e2445eb5_4_k_cu_2b0f8c6e4cuda3std3__47nulloptE - _ZN34_INTERNAL_e2445eb5_4_k_cu_2b0f8c6e4cuda3std6ranges3__45__cpo7advanceE)
_ZN34_INTERNAL_e2445eb5_4_k_cu_2b0f8c6e4cuda3std6ranges3__45__cpo7advanceE:
	.zero		1
	.type		_ZN34_INTERNAL_e2445eb5_4_k_cu_2b0f8c6e4cuda3std3__47nulloptE,@object
	.size		_ZN34_INTERNAL_e2445eb5_4_k_cu_2b0f8c6e4cuda3std3__47nulloptE,(_ZN34_INTERNAL_e2445eb5_4_k_cu_2b0f8c6e4cuda3std6ranges3__45__cpo8distanceE - _ZN34_INTERNAL_e2445eb5_4_k_cu_2b0f8c6e4cuda3std3__47nulloptE)
_ZN34_INTERNAL_e2445eb5_4_k_cu_2b0f8c6e4cuda3std3__47nulloptE:
	.zero		1
	.type		_ZN34_INTERNAL_e2445eb5_4_k_cu_2b0f8c6e4cuda3std6ranges3__45__cpo8distanceE,@object
	.size		_ZN34_INTERNAL_e2445eb5_4_k_cu_2b0f8c6e4cuda3std6ranges3__45__cpo8distanceE,(_ZN34_INTERNAL_e2445eb5_4_k_cu_2b0f8c6e6thrust24THRUST_300001_SM_1000_NS12placeholders3_10E - _ZN34_INTERNAL_e2445eb5_4_k_cu_2b0f8c6e4cuda3std6ranges3__45__cpo8distanceE)
_ZN34_INTERNAL_e2445eb5_4_k_cu_2b0f8c6e4cuda3std6ranges3__45__cpo8distanceE:
	.zero		1
	.type		_ZN34_INTERNAL_e2445eb5_4_k_cu_2b0f8c6e6thrust24THRUST_300001_SM_1000_NS12placeholders3_10E,@object
	.size		_ZN34_INTERNAL_e2445eb5_4_k_cu_2b0f8c6e6thrust24THRUST_300001_SM_1000_NS12placeholders3_10E,(_ZN34_INTERNAL_e2445eb5_4_k_cu_2b0f8c6e4cuda3std3__419piecewise_constructE - _ZN34_INTERNAL_e2445eb5_4_k_cu_2b0f8c6e6thrust24THRUST_300001_SM_1000_NS12placeholders3_10E)
_ZN34_INTERNAL_e2445eb5_4_k_cu_2b0f8c6e6thrust24THRUST_300001_SM_1000_NS12placeholders3_10E:
	.zero		1
	.type		_ZN34_INTERNAL_e2445eb5_4_k_cu_2b0f8c6e4cuda3std3__419piecewise_constructE,@object
	.size		_ZN34_INTERNAL_e2445eb5_4_k_cu_2b0f8c6e4cuda3std3__419piecewise_constructE,(_ZN34_INTERNAL_e2445eb5_4_k_cu_2b0f8c6e4cuda3std6ranges3__45__cpo5cdataE - _ZN34_INTERNAL_e2445eb5_4_k_cu_2b0f8c6e4cuda3std3__419piecewise_constructE)
_ZN34_INTERNAL_e2445eb5_4_k_cu_2b0f8c6e4cuda3std3__419piecewise_constructE:
	.zero		1
	.type		_ZN34_INTERNAL_e2445eb5_4_k_cu_2b0f8c6e4cuda3std6ranges3__45__cpo5cdataE,@object
	.size		_ZN34_INTERNAL_e2445eb5_4_k_cu_2b0f8c6e4cuda3std6ranges3__45__cpo5cdataE,(_ZN34_INTERNAL_e2445eb5_4_k_cu_2b0f8c6e6thrust24THRUST_300001_SM_1000_NS12placeholders2_2E - _ZN34_INTERNAL_e2445eb5_4_k_cu_2b0f8c6e4cuda3std6ranges3__45__cpo5cdataE)
_ZN34_INTERNAL_e2445eb5_4_k_cu_2b0f8c6e4cuda3std6ranges3__45__cpo5cdataE:
	.zero		1
	.type		_ZN34_INTERNAL_e2445eb5_4_k_cu_2b0f8c6e6thrust24THRUST_300001_SM_1000_NS12placeholders2_2E,@object
	.size		_ZN34_INTERNAL_e2445eb5_4_k_cu_2b0f8c6e6thrust24THRUST_300001_SM_1000_NS12placeholders2_2E,(_ZN34_INTERNAL_e2445eb5_4_k_cu_2b0f8c6e4cuda3std3__45__cpo3endE - _ZN34_INTERNAL_e2445eb5_4_k_cu_2b0f8c6e6thrust24THRUST_300001_SM_1000_NS12placeholders2_2E)
_ZN34_INTERNAL_e2445eb5_4_k_cu_2b0f8c6e6thrust24THRUST_300001_SM_1000_NS12placeholders2_2E:
	.zero		1
	.type		_ZN34_INTERNAL_e2445eb5_4_k_cu_2b0f8c6e4cuda3std3__45__cpo3endE,@object
	.size		_ZN34_INTERNAL_e2445eb5_4_k_cu_2b0f8c6e4cuda3std3__45__cpo3endE,(_ZN34_INTERNAL_e2445eb5_4_k_cu_2b0f8c6e4cuda3std6ranges3__45__cpo3endE - _ZN34_INTERNAL_e2445eb5_4_k_cu_2b0f8c6e4cuda3std3__45__cpo3endE)
_ZN34_INTERNAL_e2445eb5_4_k_cu_2b0f8c6e4cuda3std3__45__cpo3endE:
	.zero		1
	.type		_ZN34_INTERNAL_e2445eb5_4_k_cu_2b0f8c6e4cuda3std6ranges3__45__cpo3endE,@object
	.size		_ZN34_INTERNAL_e2445eb5_4_k_cu_2b0f8c6e4cuda3std6ranges3__45__cpo3endE,(_ZN34_INTERNAL_e2445eb5_4_k_cu_2b0f8c6e6thrust24THRUST_300001_SM_1000_NS12placeholders2_6E - _ZN34_INTERNAL_e2445eb5_4_k_cu_2b0f8c6e4cuda3std6ranges3__45__cpo3endE)
_ZN34_INTERNAL_e2445eb5_4_k_cu_2b0f8c6e4cuda3std6ranges3__45__cpo3endE:
	.zero		1
	.type		_ZN34_INTERNAL_e2445eb5_4_k_cu_2b0f8c6e6thrust24THRUST_300001_SM_1000_NS12placeholders2_6E,@object
	.size		_ZN34_INTERNAL_e2445eb5_4_k_cu_2b0f8c6e6thrust24THRUST_300001_SM_1000_NS12placeholders2_6E,(_ZN34_INTERNAL_e2445eb5_4_k_cu_2b0f8c6e4cuda3std3__45__cpo4rendE - _ZN34_INTERNAL_e2445eb5_4_k_cu_2b0f8c6e6thrust24THRUST_300001_SM_1000_NS12placeholders2_6E)
_ZN34_INTERNAL_e2445eb5_4_k_cu_2b0f8c6e6thrust24THRUST_300001_SM_1000_NS12placeholders2_6E:
	.zero		1
	.type		_ZN34_INTERNAL_e2445eb5_4_k_cu_2b0f8c6e4cuda3std3__45__cpo4rendE,@object
	.size		_ZN34_INTERNAL_e2445eb5_4_k_cu_2b0f8c6e4cuda3std3__45__cpo4rendE,(_ZN34_INTERNAL_e2445eb5_4_k_cu_2b0f8c6e4cuda3std6ranges3__45__cpo9iter_swapE - _ZN34_INTERNAL_e2445eb5_4_k_cu_2b0f8c6e4cuda3std3__45__cpo4rendE)
_ZN34_INTERNAL_e2445eb5_4_k_cu_2b0f8c6e4cuda3std3__45__cpo4rendE:
	.zero		1
	.type		_ZN34_INTERNAL_e2445eb5_4_k_cu_2b0f8c6e4cuda3std6ranges3__45__cpo9iter_swapE,@object
	.size		_ZN34_INTERNAL_e2445eb5_4_k_cu_2b0f8c6e4cuda3std6ranges3__45__cpo9iter_swapE,(_ZN34_INTERNAL_e2445eb5_4_k_cu_2b0f8c6e4cuda3std3__48unexpectE - _ZN34_INTERNAL_e2445eb5_4_k_cu_2b0f8c6e4cuda3std6ranges3__45__cpo9iter_swapE)
_ZN34_INTERNAL_e2445eb5_4_k_cu_2b0f8c6e4cuda3std6ranges3__45__cpo9iter_swapE:
	.zero		1
	.type		_ZN34_INTERNAL_e2445eb5_4_k_cu_2b0f8c6e4cuda3std3__48unexpectE,@object
	.size		_ZN34_INTERNAL_e2445eb5_4_k_cu_2b0f8c6e4cuda3std3__48unexpectE,(_ZN34_INTERNAL_e2445eb5_4_k_cu_2b0f8c6e6thrust24THRUST_300001_SM_1000_NS8cuda_cub3parE - _ZN34_INTERNAL_e2445eb5_4_k_cu_2b0f8c6e4cuda3std3__48unexpectE)
_ZN34_INTERNAL_e2445eb5_4_k_cu_2b0f8c6e4cuda3std3__48unexpectE:
	.zero		1
	.type		_ZN34_INTERNAL_e2445eb5_4_k_cu_2b0f8c6e6thrust24THRUST_300001_SM_1000_NS8cuda_cub3parE,@object
	.size		_ZN34_INTERNAL_e2445eb5_4_k_cu_2b0f8c6e6thrust24THRUST_300001_SM_1000_NS8cuda_cub3parE,(_ZN34_INTERNAL_e2445eb5_4_k_cu_2b0f8c6e6thrust24THRUST_300001_SM_1000_NS12placeholders2_4E - _ZN34_INTERNAL_e2445eb5_4_k_cu_2b0f8c6e6thrust24THRUST_300001_SM_1000_NS8cuda_cub3parE)
_ZN34_INTERNAL_e2445eb5_4_k_cu_2b0f8c6e6thrust24THRUST_300001_SM_1000_NS8cuda_cub3parE:
	.zero		1
	.type		_ZN34_INTERNAL_e2445eb5_4_k_cu_2b0f8c6e6thrust24THRUST_300001_SM_1000_NS12placeholders2_4E,@object
	.size		_ZN34_INTERNAL_e2445eb5_4_k_cu_2b0f8c6e6thrust24THRUST_300001_SM_1000_NS12placeholders2_4E,(_ZN34_INTERNAL_e2445eb5_4_k_cu_2b0f8c6e4cuda3std3__45__cpo4cendE - _ZN34_INTERNAL_e2445eb5_4_k_cu_2b0f8c6e6thrust24THRUST_300001_SM_1000_NS12placeholders2_4E)
_ZN34_INTERNAL_e2445eb5_4_k_cu_2b0f8c6e6thrust24THRUST_300001_SM_1000_NS12placeholders2_4E:
	.zero		1
	.type		_ZN34_INTERNAL_e2445eb5_4_k_cu_2b0f8c6e4cuda3std3__45__cpo4cendE,@object
	.size		_ZN34_INTERNAL_e2445eb5_4_k_cu_2b0f8c6e4cuda3std3__45__cpo4cendE,(_ZN34_INTERNAL_e2445eb5_4_k_cu_2b0f8c6e4cuda3std6ranges3__45__cpo4cendE - _ZN34_INTERNAL_e2445eb5_4_k_cu_2b0f8c6e4cuda3std3__45__cpo4cendE)
_ZN34_INTERNAL_e2445eb5_4_k_cu_2b0f8c6e4cuda3std3__45__cpo4cendE:
	.zero		1
	.type		_ZN34_INTERNAL_e2445eb5_4_k_cu_2b0f8c6e4cuda3std6ranges3__45__cpo4cendE,@object
	.size		_ZN34_INTERNAL_e2445eb5_4_k_cu_2b0f8c6e4cuda3std6ranges3__45__cpo4cendE,(_ZN34_INTERNAL_e2445eb5_4_k_cu_2b0f8c6e4cuda3std3__420unreachable_sentinelE - _ZN34_INTERNAL_e2445eb5_4_k_cu_2b0f8c6e4cuda3std6ranges3__45__cpo4cendE)
_ZN34_INTERNAL_e2445eb5_4_k_cu_2b0f8c6e4cuda3std6ranges3__45__cpo4cendE:
	.zero		1
	.type		_ZN34_INTERNAL_e2445eb5_4_k_cu_2b0f8c6e4cuda3std3__420unreachable_sentinelE,@object
	.size		_ZN34_INTERNAL_e2445eb5_4_k_cu_2b0f8c6e4cuda3std3__420unreachable_sentinelE,(_ZN34_INTERNAL_e2445eb5_4_k_cu_2b0f8c6e4cuda3std6ranges3__45__cpo5ssizeE - _ZN34_INTERNAL_e2445eb5_4_k_cu_2b0f8c6e4cuda3std3__420unreachable_sentinelE)
_ZN34_INTERNAL_e2445eb5_4_k_cu_2b0f8c6e4cuda3std3__420unreachable_sentinelE:
	.zero		1
	.type		_ZN34_INTERNAL_e2445eb5_4_k_cu_2b0f8c6e4cuda3std6ranges3__45__cpo5ssizeE,@object
	.size		_ZN34_INTERNAL_e2445eb5_4_k_cu_2b0f8c6e4cuda3std6ranges3__45__cpo5ssizeE,(_ZN34_INTERNAL_e2445eb5_4_k_cu_2b0f8c6e6thrust24THRUST_300001_SM_1000_NS12placeholders2_8E - _ZN34_INTERNAL_e2445eb5_4_k_cu_2b0f8c6e4cuda3std6ranges3__45__cpo5ssizeE)
_ZN34_INTERNAL_e2445eb5_4_k_cu_2b0f8c6e4cuda3std6ranges3__45__cpo5ssizeE:
	.zero		1
	.type		_ZN34_INTERNAL_e2445eb5_4_k_cu_2b0f8c6e6thrust24THRUST_300001_SM_1000_NS12placeholders2_8E,@object
	.size		_ZN34_INTERNAL_e2445eb5_4_k_cu_2b0f8c6e6thrust24THRUST_300001_SM_1000_NS12placeholders2_8E,(_ZN34_INTERNAL_e2445eb5_4_k_cu_2b0f8c6e4cuda3std3__45__cpo5crendE - _ZN34_INTERNAL_e2445eb5_4_k_cu_2b0f8c6e6thrust24THRUST_300001_SM_1000_NS12placeholders2_8E)
_ZN34_INTERNAL_e2445eb5_4_k_cu_2b0f8c6e6thrust24THRUST_300001_SM_1000_NS12placeholders2_8E:
	.zero		1
	.type		_ZN34_INTERNAL_e2445eb5_4_k_cu_2b0f8c6e4cuda3std3__45__cpo5crendE,@object
	.size		_ZN34_INTERNAL_e2445eb5_4_k_cu_2b0f8c6e4cuda3std3__45__cpo5crendE,(_ZN34_INTERNAL_e2445eb5_4_k_cu_2b0f8c6e4cuda3std6ranges3__45__cpo4prevE - _ZN34_INTERNAL_e2445eb5_4_k_cu_2b0f8c6e4cuda3std3__45__cpo5crendE)
_ZN34_INTERNAL_e2445eb5_4_k_cu_2b0f8c6e4cuda3std3__45__cpo5crendE:
	.zero		1
	.type		_ZN34_INTERNAL_e2445eb5_4_k_cu_2b0f8c6e4cuda3std6ranges3__45__cpo4prevE,@object
	.size		_ZN34_INTERNAL_e2445eb5_4_k_cu_2b0f8c6e4cuda3std6ranges3__45__cpo4prevE,(_ZN34_INTERNAL_e2445eb5_4_k_cu_2b0f8c6e4cuda3std6ranges3__45__cpo9iter_moveE - _ZN34_INTERNAL_e2445eb5_4_k_cu_2b0f8c6e4cuda3std6ranges3__45__cpo4prevE)
_ZN34_INTERNAL_e2445eb5_4_k_cu_2b0f8c6e4cuda3std6ranges3__45__cpo4prevE:
	.zero		1
	.type		_ZN34_INTERNAL_e2445eb5_4_k_cu_2b0f8c6e4cuda3std6ranges3__45__cpo9iter_moveE,@object
	.size		_ZN34_INTERNAL_e2445eb5_4_k_cu_2b0f8c6e4cuda3std6ranges3__45__cpo9iter_moveE,(_ZN34_INTERNAL_e2445eb5_4_k_cu_2b0f8c6e6thrust24THRUST_300001_SM_1000_NS6system6detail10sequential3seqE - _ZN34_INTERNAL_e2445eb5_4_k_cu_2b0f8c6e4cuda3std6ranges3__45__cpo9iter_moveE)
_ZN34_INTERNAL_e2445eb5_4_k_cu_2b0f8c6e4cuda3std6ranges3__45__cpo9iter_moveE:
	.zero		1
	.type		_ZN34_INTERNAL_e2445eb5_4_k_cu_2b0f8c6e6thrust24THRUST_300001_SM_1000_NS6system6detail10sequential3seqE,@object
	.size		_ZN34_INTERNAL_e2445eb5_4_k_cu_2b0f8c6e6thrust24THRUST_300001_SM_1000_NS6system6detail10sequential3seqE,(.L_40 - _ZN34_INTERNAL_e2445eb5_4_k_cu_2b0f8c6e6thrust24THRUST_300001_SM_1000_NS6system6detail10sequential3seqE)
_ZN34_INTERNAL_e2445eb5_4_k_cu_2b0f8c6e6thrust24THRUST_300001_SM_1000_NS6system6detail10sequential3seqE:
	.zero		1
.L_40:


//--------------------- .nv.shared._Z11interpolatePKfS0_Pfi --------------------------
	.section	.nv.shared._Z11interpolatePKfS0_Pfi,"aw",@nobits
	.sectionflags	@""
	.align	16
	.zero		1024


//--------------------- .nv.shared._Z3cdfPKiiiiiPf --------------------------
	.section	.nv.shared._Z3cdfPKiiiiiPf,"aw",@nobits
	.sectionflags	@""
	.align	16
	.zero		1024


//--------------------- .nv.shared._Z11hist_by_x_yPKfiiiPi --------------------------
	.section	.nv.shared._Z11hist_by_x_yPKfiiiPi,"aw",@nobits
	.sectionflags	@""
	.align	16
	.zero		1024


//--------------------- .nv.constant0._ZN3cub18CUB_300001_SM_10006detail11EmptyKernelIvEEvv --------------------------
	.section	.nv.constant0._ZN3cub18CUB_300001_SM_10006detail11EmptyKernelIvEEvv,"a",@progbits
	.sectionflags	@""
	.align	4
.nv.constant0._ZN3cub18CUB_300001_SM_10006detail11EmptyKernelIvEEvv:
	.zero		896


//--------------------- .nv.constant0._Z11interpolatePKfS0_Pfi --------------------------
	.section	.nv.constant0._Z11interpolatePKfS0_Pfi,"a",@progbits
	.sectionflags	@""
	.align	4
.nv.constant0._Z11interpolatePKfS0_Pfi:
	.zero		924


//--------------------- .nv.constant0._Z3cdfPKiiiiiPf --------------------------
	.section	.nv.constant0._Z3cdfPKiiiiiPf,"a",@progbits
	.sectionflags	@""
	.align	4
.nv.constant0._Z3cdfPKiiiiiPf:
	.zero		928


//--------------------- .nv.constant0._Z11hist_by_x_yPKfiiiPi --------------------------
	.section	.nv.constant0._Z11hist_by_x_yPKfiiiPi,"a",@progbits
	.sectionflags	@""
	.align	4
.nv.constant0._Z11hist_by_x_yPKfiiiPi:
	.zero		928


//--------------------- SYMBOLS --------------------------

	.type		.nv.reservedSmem.offset0,@object
	.size		.nv.reservedSmem.offset0,0x4
	.type		.nv.reservedSmem.cap,@object
	.size		.nv.reservedSmem.cap,0x4
